	.target	sm_100a

	.elftype	@"ET_EXEC"


//--------------------- .note.nv.tkinfo           --------------------------
	.section	.note.nv.tkinfo,"",@"SHT_NOTE"
	.sectionflags	@"SHF_NOTE_NV_TKINFO"
	.tkinfo
        /*0018*/ 	.word	0x00000002
        /*0030*/ 	.string	""
        /*0030*/ 	.string	"ptxas"
        /*0030*/ 	.string	"Cuda compilation tools, release 13.0, V13.0.88"
        /*0030*/ 	.string	"Build cuda_13.0.r13.0/compiler.36424714_0"
        /*0030*/ 	.string	"-arch sm_100a -m 64 "



//--------------------- .note.nv.cuinfo           --------------------------
	.section	.note.nv.cuinfo,"",@"SHT_NOTE"
	.sectionflags	@"SHF_NOTE_NV_CUINFO"
        /*0018*/ 	.short	0x0002
        /*001a*/ 	.short	0x0064
        /*001c*/ 	.short	0x0082
	.zero		2


//--------------------- .nv.info                  --------------------------
	.section	.nv.info,"",@"SHT_CUDA_INFO"
	.align	4


	//----- nvinfo : EIATTR_REGCOUNT
	.align		4
        /*0000*/ 	.byte	0x04, 0x2f
        /*0002*/ 	.short	(.L_19 - .L_18)
	.align		4
.L_18:
        /*0004*/ 	.word	index@(_ZN7cutlass13device_kernelINS_4gemm6kernel13GemmUniversalIN4cute5tupleIJiiiiEEENS1_10collective13CollectiveMmaINS1_35MainloopSm100TmaUmmaWarpSpecializedILi36ELi2ELi4ENS5_IJNS4_1CILi2EEENSA_ILi1EEESC_EEEEENS5_IJNSA_ILi128EEENSA_ILi64EEESG_EEEaNS5_IJlSC_lEEEaSI_NS4_8TiledMMAINS4_8MMA_AtomIJNS4_21SM100_MMA_S8_2x1SM_SSIaaiLi128ELi64ELNS4_4UMMA5MajorE0ELSN_0ELNSM_8SaturateE0EEEEEENS4_6LayoutINS5_IJSC_SC_SC_EEENS5_IJNSA_ILi0EEEST_ST_EEEEENS5_IJNS4_10UnderscoreESW_SW_EEEEENS4_18SM100_TMA_2SM_LOADENS4_14ComposedLayoutINS4_7SwizzleILi2ELi4ELi3EEENS4_18smem_ptr_flag_bitsILi8EEENSR_INS5_IJNSA_ILi8EEESG_EEENS5_IJSG_SC_EEEEEEEvNS4_8identityESZ_S19_vS1A_EENS_8epilogue10collective18CollectiveEpilogueINS1C_23Sm100TmaWarpSpecializedILi1ELi1ELi32ELb0ELb0EEEJNS5_IJSG_SG_SG_EEENS5_IJNSR_ISG_SC_EES1I_EEEaSI_aSI_NS1C_6fusion15FusionCallbacksIS1G_NS1K_17LinearCombinationIaiaiLNS_15FloatRoundStyleE2EEES1H_S1J_JEEENS4_5SM1004TMEM4LOAD26SM100_TMEM_LOAD_32dp32b32xENS4_13SM90_TMA_LOADES19_NS4_39AutoVectorizingCopyWithAssumedAlignmentILi128EEENS4_14SM90_TMA_STOREES19_S1W_S1W_EEEvvEEEEvNT_6ParamsE)
        /*0008*/ 	.word	0x0000007b


	//----- nvinfo : EIATTR_FRAME_SIZE
	.align		4
.L_19:
        /*000c*/ 	.byte	0x04, 0x11
        /*000e*/ 	.short	(.L_21 - .L_20)
	.align		4
.L_20:
        /*0010*/ 	.word	index@($__internal_2_$__cuda_sm10x_tcgen05_guardrail_trap_unallocated_columns_being_dealloced)
        /*0014*/ 	.word	0x00000000


	//----- nvinfo : EIATTR_FRAME_SIZE
	.align		4
.L_21:
        /*0018*/ 	.byte	0x04, 0x11
        /*001a*/ 	.short	(.L_23 - .L_22)
	.align		4
.L_22:
        /*001c*/ 	.word	index@($__internal_1_$__cuda_sm10x_tcgen05_guardrail_trap_phase_invalid_during_alloc)
        /*0020*/ 	.word	0x00000000


	//----- nvinfo : EIATTR_FRAME_SIZE
	.align		4
.L_23:
        /*0024*/ 	.byte	0x04, 0x11
        /*0026*/ 	.short	(.L_25 - .L_24)
	.align		4
.L_24:
        /*0028*/ 	.word	index@($__internal_0_$__cuda_sm10x_tcgen05_guardrail_trap_col_being_dealloced_not_returned_by_alloc)
        /*002c*/ 	.word	0x00000000


	//----- nvinfo : EIATTR_FRAME_SIZE
	.align		4
.L_25:
        /*0030*/ 	.byte	0x04, 0x11
        /*0032*/ 	.short	(.L_27 - .L_26)
	.align		4
.L_26:
        /*0034*/ 	.word	index@(_ZN7cutlass13device_kernelINS_4gemm6kernel13GemmUniversalIN4cute5tupleIJiiiiEEENS1_10collective13CollectiveMmaINS1_35MainloopSm100TmaUmmaWarpSpecializedILi36ELi2ELi4ENS5_IJNS4_1CILi2EEENSA_ILi1EEESC_EEEEENS5_IJNSA_ILi128EEENSA_ILi64EEESG_EEEaNS5_IJlSC_lEEEaSI_NS4_8TiledMMAINS4_8MMA_AtomIJNS4_21SM100_MMA_S8_2x1SM_SSIaaiLi128ELi64ELNS4_4UMMA5MajorE0ELSN_0ELNSM_8SaturateE0EEEEEENS4_6LayoutINS5_IJSC_SC_SC_EEENS5_IJNSA_ILi0EEEST_ST_EEEEENS5_IJNS4_10UnderscoreESW_SW_EEEEENS4_18SM100_TMA_2SM_LOADENS4_14ComposedLayoutINS4_7SwizzleILi2ELi4ELi3EEENS4_18smem_ptr_flag_bitsILi8EEENSR_INS5_IJNSA_ILi8EEESG_EEENS5_IJSG_SC_EEEEEEEvNS4_8identityESZ_S19_vS1A_EENS_8epilogue10collective18CollectiveEpilogueINS1C_23Sm100TmaWarpSpecializedILi1ELi1ELi32ELb0ELb0EEEJNS5_IJSG_SG_SG_EEENS5_IJNSR_ISG_SC_EES1I_EEEaSI_aSI_NS1C_6fusion15FusionCallbacksIS1G_NS1K_17LinearCombinationIaiaiLNS_15FloatRoundStyleE2EEES1H_S1J_JEEENS4_5SM1004TMEM4LOAD26SM100_TMEM_LOAD_32dp32b32xENS4_13SM90_TMA_LOADES19_NS4_39AutoVectorizingCopyWithAssumedAlignmentILi128EEENS4_14SM90_TMA_STOREES19_S1W_S1W_EEEvvEEEEvNT_6ParamsE)
        /*0038*/ 	.word	0x00000000


	//----- nvinfo : EIATTR_MIN_STACK_SIZE
	.align		4
.L_27:
        /*003c*/ 	.byte	0x04, 0x12
        /*003e*/ 	.short	(.L_29 - .L_28)
	.align		4
.L_28:
        /*0040*/ 	.word	index@(_ZN7cutlass13device_kernelINS_4gemm6kernel13GemmUniversalIN4cute5tupleIJiiiiEEENS1_10collective13CollectiveMmaINS1_35MainloopSm100TmaUmmaWarpSpecializedILi36ELi2ELi4ENS5_IJNS4_1CILi2EEENSA_ILi1EEESC_EEEEENS5_IJNSA_ILi128EEENSA_ILi64EEESG_EEEaNS5_IJlSC_lEEEaSI_NS4_8TiledMMAINS4_8MMA_AtomIJNS4_21SM100_MMA_S8_2x1SM_SSIaaiLi128ELi64ELNS4_4UMMA5MajorE0ELSN_0ELNSM_8SaturateE0EEEEEENS4_6LayoutINS5_IJSC_SC_SC_EEENS5_IJNSA_ILi0EEEST_ST_EEEEENS5_IJNS4_10UnderscoreESW_SW_EEEEENS4_18SM100_TMA_2SM_LOADENS4_14ComposedLayoutINS4_7SwizzleILi2ELi4ELi3EEENS4_18smem_ptr_flag_bitsILi8EEENSR_INS5_IJNSA_ILi8EEESG_EEENS5_IJSG_SC_EEEEEEEvNS4_8identityESZ_S19_vS1A_EENS_8epilogue10collective18CollectiveEpilogueINS1C_23Sm100TmaWarpSpecializedILi1ELi1ELi32ELb0ELb0EEEJNS5_IJSG_SG_SG_EEENS5_IJNSR_ISG_SC_EES1I_EEEaSI_aSI_NS1C_6fusion15FusionCallbacksIS1G_NS1K_17LinearCombinationIaiaiLNS_15FloatRoundStyleE2EEES1H_S1J_JEEENS4_5SM1004TMEM4LOAD26SM100_TMEM_LOAD_32dp32b32xENS4_13SM90_TMA_LOADES19_NS4_39AutoVectorizingCopyWithAssumedAlignmentILi128EEENS4_14SM90_TMA_STOREES19_S1W_S1W_EEEvvEEEEvNT_6ParamsE)
        /*0044*/ 	.word	0x00000000
.L_29:


//--------------------- .nv.compat                --------------------------
	.section	.nv.compat,"",@"SHT_CUDA_COMPAT_INFO"
	.align	4
        /*0000*/ 	.byte	0x02, 0x09, 0x01, 0x00, 0x02, 0x02, 0x03, 0x00, 0x02, 0x05, 0x06, 0x00, 0x03, 0x07, 0x01, 0x01
        /*0010*/ 	.byte	0x02, 0x03, 0x01, 0x00, 0x02, 0x06, 0x01, 0x00, 0x04, 0x0b, 0x08, 0x00, 0x01, 0x00, 0x00, 0x00
        /*0020*/ 	.byte	0x00, 0x00, 0x00, 0x00


//--------------------- .nv.info._ZN7cutlass13device_kernelINS_4gemm6kernel13GemmUniversalIN4cute5tupleIJiiiiEEENS1_10collective13CollectiveMmaINS1_35MainloopSm100TmaUmmaWarpSpecializedILi36ELi2ELi4ENS5_IJNS4_1CILi2EEENSA_ILi1EEESC_EEEEENS5_IJNSA_ILi128EEENSA_ILi64EEESG_EEEaNS5_IJlSC_lEEEaSI_NS4_8TiledMMAINS4_8MMA_AtomIJNS4_21SM100_MMA_S8_2x1SM_SSIaaiLi128ELi64ELNS4_4UMMA5MajorE0ELSN_0ELNSM_8SaturateE0EEEEEENS4_6LayoutINS5_IJSC_SC_SC_EEENS5_IJNSA_ILi0EEEST_ST_EEEEENS5_IJNS4_10UnderscoreESW_SW_EEEEENS4_18SM100_TMA_2SM_LOADENS4_14ComposedLayoutINS4_7SwizzleILi2ELi4ELi3EEENS4_18smem_ptr_flag_bitsILi8EEENSR_INS5_IJNSA_ILi8EEESG_EEENS5_IJSG_SC_EEEEEEEvNS4_8identityESZ_S19_vS1A_EENS_8epilogue10collective18CollectiveEpilogueINS1C_23Sm100TmaWarpSpecializedILi1ELi1ELi32ELb0ELb0EEEJNS5_IJSG_SG_SG_EEENS5_IJNSR_ISG_SC_EES1I_EEEaSI_aSI_NS1C_6fusion15FusionCallbacksIS1G_NS1K_17LinearCombinationIaiaiLNS_15FloatRoundStyleE2EEES1H_S1J_JEEENS4_5SM1004TMEM4LOAD26SM100_TMEM_LOAD_32dp32b32xENS4_13SM90_TMA_LOADES19_NS4_39AutoVectorizingCopyWithAssumedAlignmentILi128EEENS4_14SM90_TMA_STOREES19_S1W_S1W_EEEvvEEEEvNT_6ParamsE --------------------------
	.section	.nv.info._ZN7cutlass13device_kernelINS_4gemm6kernel13GemmUniversalIN4cute5tupleIJiiiiEEENS1_10collective13CollectiveMmaINS1_35MainloopSm100TmaUmmaWarpSpecializedILi36ELi2ELi4ENS5_IJNS4_1CILi2EEENSA_ILi1EEESC_EEEEENS5_IJNSA_ILi128EEENSA_ILi64EEESG_EEEaNS5_IJlSC_lEEEaSI_NS4_8TiledMMAINS4_8MMA_AtomIJNS4_21SM100_MMA_S8_2x1SM_SSIaaiLi128ELi64ELNS4_4UMMA5MajorE0ELSN_0ELNSM_8SaturateE0EEEEEENS4_6LayoutINS5_IJSC_SC_SC_EEENS5_IJNSA_ILi0EEEST_ST_EEEEENS5_IJNS4_10UnderscoreESW_SW_EEEEENS4_18SM100_TMA_2SM_LOADENS4_14ComposedLayoutINS4_7SwizzleILi2ELi4ELi3EEENS4_18smem_ptr_flag_bitsILi8EEENSR_INS5_IJNSA_ILi8EEESG_EEENS5_IJSG_SC_EEEEEEEvNS4_8identityESZ_S19_vS1A_EENS_8epilogue10collective18CollectiveEpilogueINS1C_23Sm100TmaWarpSpecializedILi1ELi1ELi32ELb0ELb0EEEJNS5_IJSG_SG_SG_EEENS5_IJNSR_ISG_SC_EES1I_EEEaSI_aSI_NS1C_6fusion15FusionCallbacksIS1G_NS1K_17LinearCombinationIaiaiLNS_15FloatRoundStyleE2EEES1H_S1J_JEEENS4_5SM1004TMEM4LOAD26SM100_TMEM_LOAD_32dp32b32xENS4_13SM90_TMA_LOADES19_NS4_39AutoVectorizingCopyWithAssumedAlignmentILi128EEENS4_14SM90_TMA_STOREES19_S1W_S1W_EEEvvEEEEvNT_6ParamsE,"",@"SHT_CUDA_INFO"
	.sectionflags	@""
	.align	4


	//----- nvinfo : EIATTR_CUDA_API_VERSION
	.align		4
        /*0000*/ 	.byte	0x04, 0x37
        /*0002*/ 	.short	(.L_31 - .L_30)
.L_30:
        /*0004*/ 	.word	0x00000082


	//----- nvinfo : EIATTR_KPARAM_INFO
	.align		4
.L_31:
        /*0008*/ 	.byte	0x04, 0x17
        /*000a*/ 	.short	(.L_33 - .L_32)
.L_32:
        /*000c*/ 	.word	0x00000000
        /*0010*/ 	.short	0x0000
        /*0012*/ 	.short	0x0000
        /*0014*/ 	.byte	0x00, 0xf0, 0x01, 0x20


	//----- nvinfo : EIATTR_AT_ENTRY_FRAGMENTS
	.align		4
.L_33:
        /*0018*/ 	.byte	0x04, 0x4f
        /*001a*/ 	.short	(.L_35 - .L_34)


	//   ....[0]....
.L_34:
        /*001c*/ 	.word	0x00000007


	//----- nvinfo : EIATTR_RESERVED_SMEM_USED
	.align		4
.L_35:
        /*0020*/ 	.byte	0x01, 0x41
	.zero		2


	//----- nvinfo : EIATTR_SPARSE_MMA_MASK
	.align		4
        /*0024*/ 	.byte	0x03, 0x50
        /*0026*/ 	.short	0x0000


	//----- nvinfo : EIATTR_TCGEN05_2CTA_USED
	.align		4
        /*0028*/ 	.byte	0x01, 0x52
	.zero		2


	//----- nvinfo : EIATTR_MAXREG_COUNT
	.align		4
        /*002c*/ 	.byte	0x03, 0x1b
        /*002e*/ 	.short	0x00ff


	//----- nvinfo : EIATTR_NUM_BARRIERS
	.align		4
        /*0030*/ 	.byte	0x02, 0x4c
        /*0032*/ 	.byte	0x07
	.zero		1


	//----- nvinfo : EIATTR_EXTERNS
	.align		4
        /*0034*/ 	.byte	0x04, 0x0f
        /*0036*/ 	.short	(.L_37 - .L_36)


	//   ....[0]....
	.align		4
.L_36:
        /*0038*/ 	.word	index@(__assertfail)


	//----- nvinfo : EIATTR_MERCURY_ISA_VERSION
	.align		4
.L_37:
        /*003c*/ 	.byte	0x03, 0x5f
        /*003e*/ 	.short	0x0101


	//----- nvinfo : EIATTR_INT_WARP_WIDE_INSTR_OFFSETS
	.align		4
        /*0040*/ 	.byte	0x04, 0x31
        /*0042*/ 	.short	(.L_39 - .L_38)


	//   ....[0]....
.L_38:
        /*0044*/ 	.word	0x000010e0


	//   ....[1]....
        /*0048*/ 	.word	0x00001180


	//   ....[2]....
        /*004c*/ 	.word	0x000024e0


	//   ....[3]....
        /*0050*/ 	.word	0x000054e0


	//   ....[4]....
        /*0054*/ 	.word	0x00005500


	//   ....[5]....
        /*0058*/ 	.word	0x00005530


	//   ....[6]....
        /*005c*/ 	.word	0x00005f40


	//   ....[7]....
        /*0060*/ 	.word	0x00006060


	//----- nvinfo : EIATTR_COOP_GROUP_MASK_REGIDS
	.align		4
.L_39:
        /*0064*/ 	.byte	0x04, 0x29
        /*0066*/ 	.short	(.L_41 - .L_40)


	//   ....[0]....
.L_40:
        /*0068*/ 	.word	0xffffffff


	//   ....[1]....
        /*006c*/ 	.word	0xffffffff


	//   ....[2]....
        /*0070*/ 	.word	0xffffffff


	//   ....[3]....
        /*0074*/ 	.word	0xffffffff


	//   ....[4]....
        /*0078*/ 	.word	0xffffffff


	//   ....[5]....
        /*007c*/ 	.word	0xffffffff


	//   ....[6]....
        /*0080*/ 	.word	0xffffffff


	//   ....[7]....
        /*0084*/ 	.word	0xffffffff


	//   ....[8]....
        /*0088*/ 	.word	0xffffffff


	//   ....[9]....
        /*008c*/ 	.word	0xffffffff


	//   ....[10]....
        /*0090*/ 	.word	0xffffffff


	//   ....[11]....
        /*0094*/ 	.word	0xffffffff


	//   ....[12]....
        /*0098*/ 	.word	0xffffffff


	//   ....[13]....
        /*009c*/ 	.word	0xffffffff


	//----- nvinfo : EIATTR_COOP_GROUP_INSTR_OFFSETS
	.align		4
.L_41:
        /*00a0*/ 	.byte	0x04, 0x28
        /*00a2*/ 	.short	(.L_43 - .L_42)


	//   ....[0]....
.L_42:
        /*00a4*/ 	.word	0x000000c0


	//   ....[1]....
        /*00a8*/ 	.word	0x00000500


	//   ....[2]....
        /*00ac*/ 	.word	0x00000ab0


	//   ....[3]....
        /*00b0*/ 	.word	0x00000be0


	//   ....[4]....
        /*00b4*/ 	.word	0x00000cd0


	//   ....[5]....
        /*00b8*/ 	.word	0x00000e30


	//   ....[6]....
        /*00bc*/ 	.word	0x00000fc0


	//   ....[7]....
        /*00c0*/ 	.word	0x00001200


	//   ....[8]....
        /*00c4*/ 	.word	0x000023c0


	//   ....[9]....
        /*00c8*/ 	.word	0x000043a0


	//   ....[10]....
        /*00cc*/ 	.word	0x00004870


	//   ....[11]....
        /*00d0*/ 	.word	0x000048a0


	//   ....[12]....
        /*00d4*/ 	.word	0x000053e0


	//   ....[13]....
        /*00d8*/ 	.word	0x000055f0


	//----- nvinfo : EIATTR_VRC_CTA_INIT_COUNT
	.align		4
.L_43:
        /*00dc*/ 	.byte	0x02, 0x4a
        /*00de*/ 	.byte	0x80
	.zero		1


	//----- nvinfo : EIATTR_SYSCALL_OFFSETS
	.align		4
        /*00e0*/ 	.byte	0x04, 0x46
        /*00e2*/ 	.short	(.L_45 - .L_44)


	//   ....[0]....
.L_44:
        /*00e4*/ 	.word	0x00006a60


	//   ....[1]....
        /*00e8*/ 	.word	0x00006ba0


	//   ....[2]....
        /*00ec*/ 	.word	0x000072b0


	//----- nvinfo : EIATTR_MBARRIER_INSTR_OFFSETS
	.align		4
.L_45:
        /*00f0*/ 	.byte	0x04, 0x39
        /*00f2*/ 	.short	(.L_47 - .L_46)


	//   ....[0]....
.L_46:
        /*00f4*/ 	.word	0x00000610
        /*00f8*/ 	.word	0x000000ff
        /*00fc*/ 	.word	0x00000000
        /*0100*/ 	.short	0x0100
        /*0102*/ 	.byte	0x08
	.zero		1


	//   ....[1]....
        /*0104*/ 	.word	0x00000620
        /*0108*/ 	.word	0x000000ff
        /*010c*/ 	.word	0x00000120
        /*0110*/ 	.short	0x0100
        /*0112*/ 	.byte	0x08
	.zero		1


	//   ....[2]....
        /*0114*/ 	.word	0x00000630
        /*0118*/ 	.word	0x000000ff
        /*011c*/ 	.word	0x00000008
        /*0120*/ 	.short	0x0100
        /*0122*/ 	.byte	0x08
	.zero		1


	//   ....[3]....
        /*0124*/ 	.word	0x00000640
        /*0128*/ 	.word	0x000000ff
        /*012c*/ 	.word	0x00000128
        /*0130*/ 	.short	0x0100
        /*0132*/ 	.byte	0x08
	.zero		1


	//   ....[4]....
        /*0134*/ 	.word	0x00000650
        /*0138*/ 	.word	0x000000ff
        /*013c*/ 	.word	0x00000010
        /*0140*/ 	.short	0x0100
        /*0142*/ 	.byte	0x08
	.zero		1


	//   ....[5]....
        /*0144*/ 	.word	0x00000660
        /*0148*/ 	.word	0x000000ff
        /*014c*/ 	.word	0x00000130
        /*0150*/ 	.short	0x0100
        /*0152*/ 	.byte	0x08
	.zero		1


	//   ....[6]....
        /*0154*/ 	.word	0x00000670
        /*0158*/ 	.word	0x000000ff
        /*015c*/ 	.word	0x00000018
        /*0160*/ 	.short	0x0100
        /*0162*/ 	.byte	0x08
	.zero		1


	//   ....[7]....
        /*0164*/ 	.word	0x00000680
        /*0168*/ 	.word	0x000000ff
        /*016c*/ 	.word	0x00000138
        /*0170*/ 	.short	0x0100
        /*0172*/ 	.byte	0x08
	.zero		1


	//   ....[8]....
        /*0174*/ 	.word	0x00000690
        /*0178*/ 	.word	0x000000ff
        /*017c*/ 	.word	0x00000020
        /*0180*/ 	.short	0x0100
        /*0182*/ 	.byte	0x08
	.zero		1


	//   ....[9]....
        /*0184*/ 	.word	0x000006a0
        /*0188*/ 	.word	0x000000ff
        /*018c*/ 	.word	0x00000140
        /*0190*/ 	.short	0x0100
        /*0192*/ 	.byte	0x08
	.zero		1


	//   ....[10]....
        /*0194*/ 	.word	0x000006b0
        /*0198*/ 	.word	0x000000ff
        /*019c*/ 	.word	0x00000028
        /*01a0*/ 	.short	0x0100
        /*01a2*/ 	.byte	0x08
	.zero		1


	//   ....[11]....
        /*01a4*/ 	.word	0x000006c0
        /*01a8*/ 	.word	0x000000ff
        /*01ac*/ 	.word	0x00000148
        /*01b0*/ 	.short	0x0100
        /*01b2*/ 	.byte	0x08
	.zero		1


	//   ....[12]....
        /*01b4*/ 	.word	0x000006d0
        /*01b8*/ 	.word	0x000000ff
        /*01bc*/ 	.word	0x00000030
        /*01c0*/ 	.short	0x0100
        /*01c2*/ 	.byte	0x08
	.zero		1


	//   ....[13]....
        /*01c4*/ 	.word	0x000006e0
        /*01c8*/ 	.word	0x000000ff
        /*01cc*/ 	.word	0x00000150
        /*01d0*/ 	.short	0x0100
        /*01d2*/ 	.byte	0x08
	.zero		1


	//   ....[14]....
        /*01d4*/ 	.word	0x000006f0
        /*01d8*/ 	.word	0x000000ff
        /*01dc*/ 	.word	0x00000038
        /*01e0*/ 	.short	0x0100
        /*01e2*/ 	.byte	0x08
	.zero		1


	//   ....[15]....
        /*01e4*/ 	.word	0x00000700
        /*01e8*/ 	.word	0x000000ff
        /*01ec*/ 	.word	0x00000158
        /*01f0*/ 	.short	0x0100
        /*01f2*/ 	.byte	0x08
	.zero		1


	//   ....[16]....
        /*01f4*/ 	.word	0x00000710
        /*01f8*/ 	.word	0x000000ff
        /*01fc*/ 	.word	0x00000040
        /*0200*/ 	.short	0x0100
        /*0202*/ 	.byte	0x08
	.zero		1


	//   ....[17]....
        /*0204*/ 	.word	0x00000720
        /*0208*/ 	.word	0x000000ff
        /*020c*/ 	.word	0x00000160
        /*0210*/ 	.short	0x0100
        /*0212*/ 	.byte	0x08
	.zero		1


	//   ....[18]....
        /*0214*/ 	.word	0x00000730
        /*0218*/ 	.word	0x000000ff
        /*021c*/ 	.word	0x00000048
        /*0220*/ 	.short	0x0100
        /*0222*/ 	.byte	0x08
	.zero		1


	//   ....[19]....
        /*0224*/ 	.word	0x00000740
        /*0228*/ 	.word	0x000000ff
        /*022c*/ 	.word	0x00000168
        /*0230*/ 	.short	0x0100
        /*0232*/ 	.byte	0x08
	.zero		1


	//   ....[20]....
        /*0234*/ 	.word	0x00000750
        /*0238*/ 	.word	0x000000ff
        /*023c*/ 	.word	0x00000050
        /*0240*/ 	.short	0x0100
        /*0242*/ 	.byte	0x08
	.zero		1


	//   ....[21]....
        /*0244*/ 	.word	0x00000760
        /*0248*/ 	.word	0x000000ff
        /*024c*/ 	.word	0x00000170
        /*0250*/ 	.short	0x0100
        /*0252*/ 	.byte	0x08
	.zero		1


	//   ....[22]....
        /*0254*/ 	.word	0x00000770
        /*0258*/ 	.word	0x000000ff
        /*025c*/ 	.word	0x00000058
        /*0260*/ 	.short	0x0100
        /*0262*/ 	.byte	0x08
	.zero		1


	//   ....[23]....
        /*0264*/ 	.word	0x00000780
        /*0268*/ 	.word	0x000000ff
        /*026c*/ 	.word	0x00000178
        /*0270*/ 	.short	0x0100
        /*0272*/ 	.byte	0x08
	.zero		1


	//   ....[24]....
        /*0274*/ 	.word	0x00000790
        /*0278*/ 	.word	0x000000ff
        /*027c*/ 	.word	0x00000060
        /*0280*/ 	.short	0x0100
        /*0282*/ 	.byte	0x08
	.zero		1


	//   ....[25]....
        /*0284*/ 	.word	0x000007a0
        /*0288*/ 	.word	0x000000ff
        /*028c*/ 	.word	0x00000180
        /*0290*/ 	.short	0x0100
        /*0292*/ 	.byte	0x08
	.zero		1


	//   ....[26]....
        /*0294*/ 	.word	0x000007b0
        /*0298*/ 	.word	0x000000ff
        /*029c*/ 	.word	0x00000068
        /*02a0*/ 	.short	0x0100
        /*02a2*/ 	.byte	0x08
	.zero		1


	//   ....[27]....
        /*02a4*/ 	.word	0x000007c0
        /*02a8*/ 	.word	0x000000ff
        /*02ac*/ 	.word	0x00000188
        /*02b0*/ 	.short	0x0100
        /*02b2*/ 	.byte	0x08
	.zero		1


	//   ....[28]....
        /*02b4*/ 	.word	0x000007d0
        /*02b8*/ 	.word	0x000000ff
        /*02bc*/ 	.word	0x00000070
        /*02c0*/ 	.short	0x0100
        /*02c2*/ 	.byte	0x08
	.zero		1


	//   ....[29]....
        /*02c4*/ 	.word	0x000007e0
        /*02c8*/ 	.word	0x000000ff
        /*02cc*/ 	.word	0x00000190
        /*02d0*/ 	.short	0x0100
        /*02d2*/ 	.byte	0x08
	.zero		1


	//   ....[30]....
        /*02d4*/ 	.word	0x000007f0
        /*02d8*/ 	.word	0x000000ff
        /*02dc*/ 	.word	0x00000078
        /*02e0*/ 	.short	0x0100
        /*02e2*/ 	.byte	0x08
	.zero		1


	//   ....[31]....
        /*02e4*/ 	.word	0x00000800
        /*02e8*/ 	.word	0x000000ff
        /*02ec*/ 	.word	0x00000198
        /*02f0*/ 	.short	0x0100
        /*02f2*/ 	.byte	0x08
	.zero		1


	//   ....[32]....
        /*02f4*/ 	.word	0x00000810
        /*02f8*/ 	.word	0x000000ff
        /*02fc*/ 	.word	0x00000080
        /*0300*/ 	.short	0x0100
        /*0302*/ 	.byte	0x08
	.zero		1


	//   ....[33]....
        /*0304*/ 	.word	0x00000820
        /*0308*/ 	.word	0x000000ff
        /*030c*/ 	.word	0x000001a0
        /*0310*/ 	.short	0x0100
        /*0312*/ 	.byte	0x08
	.zero		1


	//   ....[34]....
        /*0314*/ 	.word	0x00000830
        /*0318*/ 	.word	0x000000ff
        /*031c*/ 	.word	0x00000088
        /*0320*/ 	.short	0x0100
        /*0322*/ 	.byte	0x08
	.zero		1


	//   ....[35]....
        /*0324*/ 	.word	0x00000840
        /*0328*/ 	.word	0x000000ff
        /*032c*/ 	.word	0x000001a8
        /*0330*/ 	.short	0x0100
        /*0332*/ 	.byte	0x08
	.zero		1


	//   ....[36]....
        /*0334*/ 	.word	0x00000850
        /*0338*/ 	.word	0x000000ff
        /*033c*/ 	.word	0x00000090
        /*0340*/ 	.short	0x0100
        /*0342*/ 	.byte	0x08
	.zero		1


	//   ....[37]....
        /*0344*/ 	.word	0x00000860
        /*0348*/ 	.word	0x000000ff
        /*034c*/ 	.word	0x000001b0
        /*0350*/ 	.short	0x0100
        /*0352*/ 	.byte	0x08
	.zero		1


	//   ....[38]....
        /*0354*/ 	.word	0x00000870
        /*0358*/ 	.word	0x000000ff
        /*035c*/ 	.word	0x00000098
        /*0360*/ 	.short	0x0100
        /*0362*/ 	.byte	0x08
	.zero		1


	//   ....[39]....
        /*0364*/ 	.word	0x00000880
        /*0368*/ 	.word	0x000000ff
        /*036c*/ 	.word	0x000001b8
        /*0370*/ 	.short	0x0100
        /*0372*/ 	.byte	0x08
	.zero		1


	//   ....[40]....
        /*0374*/ 	.word	0x00000890
        /*0378*/ 	.word	0x000000ff
        /*037c*/ 	.word	0x000000a0
        /*0380*/ 	.short	0x0100
        /*0382*/ 	.byte	0x08
	.zero		1


	//   ....[41]....
        /*0384*/ 	.word	0x000008a0
        /*0388*/ 	.word	0x000000ff
        /*038c*/ 	.word	0x000001c0
        /*0390*/ 	.short	0x0100
        /*0392*/ 	.byte	0x08
	.zero		1


	//   ....[42]....
        /*0394*/ 	.word	0x000008b0
        /*0398*/ 	.word	0x000000ff
        /*039c*/ 	.word	0x000000a8
        /*03a0*/ 	.short	0x0100
        /*03a2*/ 	.byte	0x08
	.zero		1


	//   ....[43]....
        /*03a4*/ 	.word	0x000008c0
        /*03a8*/ 	.word	0x000000ff
        /*03ac*/ 	.word	0x000001c8
        /*03b0*/ 	.short	0x0100
        /*03b2*/ 	.byte	0x08
	.zero		1


	//   ....[44]....
        /*03b4*/ 	.word	0x000008d0
        /*03b8*/ 	.word	0x000000ff
        /*03bc*/ 	.word	0x000000b0
        /*03c0*/ 	.short	0x0100
        /*03c2*/ 	.byte	0x08
	.zero		1


	//   ....[45]....
        /*03c4*/ 	.word	0x000008e0
        /*03c8*/ 	.word	0x000000ff
        /*03cc*/ 	.word	0x000001d0
        /*03d0*/ 	.short	0x0100
        /*03d2*/ 	.byte	0x08
	.zero		1


	//   ....[46]....
        /*03d4*/ 	.word	0x000008f0
        /*03d8*/ 	.word	0x000000ff
        /*03dc*/ 	.word	0x000000b8
        /*03e0*/ 	.short	0x0100
        /*03e2*/ 	.byte	0x08
	.zero		1


	//   ....[47]....
        /*03e4*/ 	.word	0x00000900
        /*03e8*/ 	.word	0x000000ff
        /*03ec*/ 	.word	0x000001d8
        /*03f0*/ 	.short	0x0100
        /*03f2*/ 	.byte	0x08
	.zero		1


	//   ....[48]....
        /*03f4*/ 	.word	0x00000910
        /*03f8*/ 	.word	0x000000ff
        /*03fc*/ 	.word	0x000000c0
        /*0400*/ 	.short	0x0100
        /*0402*/ 	.byte	0x08
	.zero		1


	//   ....[49]....
        /*0404*/ 	.word	0x00000920
        /*0408*/ 	.word	0x000000ff
        /*040c*/ 	.word	0x000001e0
        /*0410*/ 	.short	0x0100
        /*0412*/ 	.byte	0x08
	.zero		1


	//   ....[50]....
        /*0414*/ 	.word	0x00000930
        /*0418*/ 	.word	0x000000ff
        /*041c*/ 	.word	0x000000c8
        /*0420*/ 	.short	0x0100
        /*0422*/ 	.byte	0x08
	.zero		1


	//   ....[51]....
        /*0424*/ 	.word	0x00000940
        /*0428*/ 	.word	0x000000ff
        /*042c*/ 	.word	0x000001e8
        /*0430*/ 	.short	0x0100
        /*0432*/ 	.byte	0x08
	.zero		1


	//   ....[52]....
        /*0434*/ 	.word	0x00000950
        /*0438*/ 	.word	0x000000ff
        /*043c*/ 	.word	0x000000d0
        /*0440*/ 	.short	0x0100
        /*0442*/ 	.byte	0x08
	.zero		1


	//   ....[53]....
        /*0444*/ 	.word	0x00000960
        /*0448*/ 	.word	0x000000ff
        /*044c*/ 	.word	0x000001f0
        /*0450*/ 	.short	0x0100
        /*0452*/ 	.byte	0x08
	.zero		1


	//   ....[54]....
        /*0454*/ 	.word	0x00000970
        /*0458*/ 	.word	0x000000ff
        /*045c*/ 	.word	0x000000d8
        /*0460*/ 	.short	0x0100
        /*0462*/ 	.byte	0x08
	.zero		1


	//   ....[55]....
        /*0464*/ 	.word	0x00000980
        /*0468*/ 	.word	0x000000ff
        /*046c*/ 	.word	0x000001f8
        /*0470*/ 	.short	0x0100
        /*0472*/ 	.byte	0x08
	.zero		1


	//   ....[56]....
        /*0474*/ 	.word	0x00000990
        /*0478*/ 	.word	0x000000ff
        /*047c*/ 	.word	0x000000e0
        /*0480*/ 	.short	0x0100
        /*0482*/ 	.byte	0x08
	.zero		1


	//   ....[57]....
        /*0484*/ 	.word	0x000009a0
        /*0488*/ 	.word	0x000000ff
        /*048c*/ 	.word	0x00000200
        /*0490*/ 	.short	0x0100
        /*0492*/ 	.byte	0x08
	.zero		1


	//   ....[58]....
        /*0494*/ 	.word	0x000009b0
        /*0498*/ 	.word	0x000000ff
        /*049c*/ 	.word	0x000000e8
        /*04a0*/ 	.short	0x0100
        /*04a2*/ 	.byte	0x08
	.zero		1


	//   ....[59]....
        /*04a4*/ 	.word	0x000009c0
        /*04a8*/ 	.word	0x000000ff
        /*04ac*/ 	.word	0x00000208
        /*04b0*/ 	.short	0x0100
        /*04b2*/ 	.byte	0x08
	.zero		1


	//   ....[60]....
        /*04b4*/ 	.word	0x000009d0
        /*04b8*/ 	.word	0x000000ff
        /*04bc*/ 	.word	0x000000f0
        /*04c0*/ 	.short	0x0100
        /*04c2*/ 	.byte	0x08
	.zero		1


	//   ....[61]....
        /*04c4*/ 	.word	0x000009e0
        /*04c8*/ 	.word	0x000000ff
        /*04cc*/ 	.word	0x00000210
        /*04d0*/ 	.short	0x0100
        /*04d2*/ 	.byte	0x08
	.zero		1


	//   ....[62]....
        /*04d4*/ 	.word	0x000009f0
        /*04d8*/ 	.word	0x000000ff
        /*04dc*/ 	.word	0x000000f8
        /*04e0*/ 	.short	0x0100
        /*04e2*/ 	.byte	0x08
	.zero		1


	//   ....[63]....
        /*04e4*/ 	.word	0x00000a00
        /*04e8*/ 	.word	0x000000ff
        /*04ec*/ 	.word	0x00000218
        /*04f0*/ 	.short	0x0100
        /*04f2*/ 	.byte	0x08
	.zero		1


	//   ....[64]....
        /*04f4*/ 	.word	0x00000a10
        /*04f8*/ 	.word	0x000000ff
        /*04fc*/ 	.word	0x00000100
        /*0500*/ 	.short	0x0100
        /*0502*/ 	.byte	0x08
	.zero		1


	//   ....[65]....
        /*0504*/ 	.word	0x00000a20
        /*0508*/ 	.word	0x000000ff
        /*050c*/ 	.word	0x00000220
        /*0510*/ 	.short	0x0100
        /*0512*/ 	.byte	0x08
	.zero		1


	//   ....[66]....
        /*0514*/ 	.word	0x00000a30
        /*0518*/ 	.word	0x000000ff
        /*051c*/ 	.word	0x00000108
        /*0520*/ 	.short	0x0100
        /*0522*/ 	.byte	0x08
	.zero		1


	//   ....[67]....
        /*0524*/ 	.word	0x00000a40
        /*0528*/ 	.word	0x000000ff
        /*052c*/ 	.word	0x00000228
        /*0530*/ 	.short	0x0100
        /*0532*/ 	.byte	0x08
	.zero		1


	//   ....[68]....
        /*0534*/ 	.word	0x00000a50
        /*0538*/ 	.word	0x000000ff
        /*053c*/ 	.word	0x00000110
        /*0540*/ 	.short	0x0100
        /*0542*/ 	.byte	0x08
	.zero		1


	//   ....[69]....
        /*0544*/ 	.word	0x00000a60
        /*0548*/ 	.word	0x000000ff
        /*054c*/ 	.word	0x00000230
        /*0550*/ 	.short	0x0100
        /*0552*/ 	.byte	0x08
	.zero		1


	//   ....[70]....
        /*0554*/ 	.word	0x00000a70
        /*0558*/ 	.word	0x000000ff
        /*055c*/ 	.word	0x00000118
        /*0560*/ 	.short	0x0100
        /*0562*/ 	.byte	0x08
	.zero		1


	//   ....[71]....
        /*0564*/ 	.word	0x00000a80
        /*0568*/ 	.word	0x000000ff
        /*056c*/ 	.word	0x00000238
        /*0570*/ 	.short	0x0100
        /*0572*/ 	.byte	0x08
	.zero		1


	//   ....[72]....
        /*0574*/ 	.word	0x00000bb0
        /*0578*/ 	.word	0x000000ff
        /*057c*/ 	.word	0x00000240
        /*0580*/ 	.short	0x0100
        /*0582*/ 	.byte	0x09
	.zero		1


	//   ....[73]....
        /*0584*/ 	.word	0x00000bc0
        /*0588*/ 	.word	0x000000ff
        /*058c*/ 	.word	0x00000248
        /*0590*/ 	.short	0x0100
        /*0592*/ 	.byte	0x09
	.zero		1


	//   ....[74]....
        /*0594*/ 	.word	0x00000ca0
        /*0598*/ 	.word	0x000000ff
        /*059c*/ 	.word	0x00000250
        /*05a0*/ 	.short	0x0100
        /*05a2*/ 	.byte	0x08
	.zero		1


	//   ....[75]....
        /*05a4*/ 	.word	0x00000cb0
        /*05a8*/ 	.word	0x000000ff
        /*05ac*/ 	.word	0x00000258
        /*05b0*/ 	.short	0x0100
        /*05b2*/ 	.byte	0x08
	.zero		1


	//   ....[76]....
        /*05b4*/ 	.word	0x00000de0
        /*05b8*/ 	.word	0x000000ff
        /*05bc*/ 	.word	0x00000260
        /*05c0*/ 	.short	0x0100
        /*05c2*/ 	.byte	0x08
	.zero		1


	//   ....[77]....
        /*05c4*/ 	.word	0x00000df0
        /*05c8*/ 	.word	0x000000ff
        /*05cc*/ 	.word	0x00000270
        /*05d0*/ 	.short	0x0100
        /*05d2*/ 	.byte	0x08
	.zero		1


	//   ....[78]....
        /*05d4*/ 	.word	0x00000e00
        /*05d8*/ 	.word	0x000000ff
        /*05dc*/ 	.word	0x00000268
        /*05e0*/ 	.short	0x0100
        /*05e2*/ 	.byte	0x08
	.zero		1


	//   ....[79]....
        /*05e4*/ 	.word	0x00000e10
        /*05e8*/ 	.word	0x000000ff
        /*05ec*/ 	.word	0x00000278
        /*05f0*/ 	.short	0x0100
        /*05f2*/ 	.byte	0x08
	.zero		1


	//   ....[80]....
        /*05f4*/ 	.word	0x00000f30
        /*05f8*/ 	.word	0x000000ff
        /*05fc*/ 	.word	0x00000280
        /*0600*/ 	.short	0x0100
        /*0602*/ 	.byte	0x09
	.zero		1


	//   ....[81]....
        /*0604*/ 	.word	0x00000f40
        /*0608*/ 	.word	0x000000ff
        /*060c*/ 	.word	0x000002a0
        /*0610*/ 	.short	0x0100
        /*0612*/ 	.byte	0x09
	.zero		1


	//   ....[82]....
        /*0614*/ 	.word	0x00000f50
        /*0618*/ 	.word	0x000000ff
        /*061c*/ 	.word	0x00000288
        /*0620*/ 	.short	0x0100
        /*0622*/ 	.byte	0x09
	.zero		1


	//   ....[83]....
        /*0624*/ 	.word	0x00000f60
        /*0628*/ 	.word	0x000000ff
        /*062c*/ 	.word	0x000002a8
        /*0630*/ 	.short	0x0100
        /*0632*/ 	.byte	0x09
	.zero		1


	//   ....[84]....
        /*0634*/ 	.word	0x00000f70
        /*0638*/ 	.word	0x000000ff
        /*063c*/ 	.word	0x00000290
        /*0640*/ 	.short	0x0100
        /*0642*/ 	.byte	0x09
	.zero		1


	//   ....[85]....
        /*0644*/ 	.word	0x00000f80
        /*0648*/ 	.word	0x000000ff
        /*064c*/ 	.word	0x000002b0
        /*0650*/ 	.short	0x0100
        /*0652*/ 	.byte	0x09
	.zero		1


	//   ....[86]....
        /*0654*/ 	.word	0x00000f90
        /*0658*/ 	.word	0x000000ff
        /*065c*/ 	.word	0x00000298
        /*0660*/ 	.short	0x0100
        /*0662*/ 	.byte	0x09
	.zero		1


	//   ....[87]....
        /*0664*/ 	.word	0x00000fa0
        /*0668*/ 	.word	0x000000ff
        /*066c*/ 	.word	0x000002b8
        /*0670*/ 	.short	0x0100
        /*0672*/ 	.byte	0x09
	.zero		1


	//   ....[88]....
        /*0674*/ 	.word	0x00001090
        /*0678*/ 	.word	0x000000ff
        /*067c*/ 	.word	0x000002c0
        /*0680*/ 	.short	0x0100
        /*0682*/ 	.byte	0x08
	.zero		1


	//   ....[89]....
        /*0684*/ 	.word	0x000010a0
        /*0688*/ 	.word	0x000000ff
        /*068c*/ 	.word	0x000002d0
        /*0690*/ 	.short	0x0100
        /*0692*/ 	.byte	0x08
	.zero		1


	//   ....[90]....
        /*0694*/ 	.word	0x000010b0
        /*0698*/ 	.word	0x000000ff
        /*069c*/ 	.word	0x000002c8
        /*06a0*/ 	.short	0x0100
        /*06a2*/ 	.byte	0x08
	.zero		1


	//   ....[91]....
        /*06a4*/ 	.word	0x000010c0
        /*06a8*/ 	.word	0x000000ff
        /*06ac*/ 	.word	0x000002d8
        /*06b0*/ 	.short	0x0100
        /*06b2*/ 	.byte	0x08
	.zero		1


	//   ....[92]....
        /*06b4*/ 	.word	0x000011b0
        /*06b8*/ 	.word	0x000000ff
        /*06bc*/ 	.word	0x000002e0
        /*06c0*/ 	.short	0x0100
        /*06c2*/ 	.byte	0x06
	.zero		1


	//   ....[93]....
        /*06c4*/ 	.word	0x00001bc0
        /*06c8*/ 	.word	0x00000003
        /*06cc*/ 	.word	0x000002d0
        /*06d0*/ 	.short	0x010a
        /*06d2*/ 	.byte	0xff
	.zero		1


	//   ....[94]....
        /*06d4*/ 	.word	0x00001bf0
        /*06d8*/ 	.word	0x00000003
        /*06dc*/ 	.word	0x000002c0
        /*06e0*/ 	.short	0x0101
        /*06e2*/ 	.byte	0xff
	.zero		1


	//   ....[95]....
        /*06e4*/ 	.word	0x00001cf0
        /*06e8*/ 	.word	0x000000ff
        /*06ec*/ 	.word	0x00000120
        /*06f0*/ 	.short	0x010a
        /*06f2*/ 	.byte	0x08
	.zero		1


	//   ....[96]....
        /*06f4*/ 	.word	0x00001dc0
        /*06f8*/ 	.word	0x000000ff
        /*06fc*/ 	.word	0x00000120
        /*0700*/ 	.short	0x010a
        /*0702*/ 	.byte	0x21
	.zero		1


	//   ....[97]....
        /*0704*/ 	.word	0x00001f70
        /*0708*/ 	.word	0x000000ff
        /*070c*/ 	.word	0x00000120
        /*0710*/ 	.short	0x010a
        /*0712*/ 	.byte	0x08
	.zero		1


	//   ....[98]....
        /*0714*/ 	.word	0x00002070
        /*0718*/ 	.word	0x000000ff
        /*071c*/ 	.word	0x00000258
        /*0720*/ 	.short	0x0101
        /*0722*/ 	.byte	0x04
	.zero		1


	//   ....[99]....
        /*0724*/ 	.word	0x00002090
        /*0728*/ 	.word	0x000000ff
        /*072c*/ 	.word	0x00000120
        /*0730*/ 	.short	0x010a
        /*0732*/ 	.byte	0x08
	.zero		1


	//   ....[100]....
        /*0734*/ 	.word	0x00002110
        /*0738*/ 	.word	0x000000ff
        /*073c*/ 	.word	0x00000120
        /*0740*/ 	.short	0x010a
        /*0742*/ 	.byte	0x11
	.zero		1


	//   ....[101]....
        /*0744*/ 	.word	0x000022a0
        /*0748*/ 	.word	0x000000ff
        /*074c*/ 	.word	0x00000120
        /*0750*/ 	.short	0x010a
        /*0752*/ 	.byte	0x08
	.zero		1


	//   ....[102]....
        /*0754*/ 	.word	0x000023f0
        /*0758*/ 	.word	0x00000002
        /*075c*/ 	.word	0x00000260
        /*0760*/ 	.short	0x010a
        /*0762*/ 	.byte	0xff
	.zero		1


	//   ....[103]....
        /*0764*/ 	.word	0x000024b0
        /*0768*/ 	.word	0x00000002
        /*076c*/ 	.word	0x00000000
        /*0770*/ 	.short	0x0101
        /*0772*/ 	.byte	0xff
	.zero		1


	//   ....[104]....
        /*0774*/ 	.word	0x00002a10
        /*0778*/ 	.word	0x000000ff
        /*077c*/ 	.word	0x00000000
        /*0780*/ 	.short	0x010a
        /*0782*/ 	.byte	0x05
	.zero		1


	//   ....[105]....
        /*0784*/ 	.word	0x00002aa0
        /*0788*/ 	.word	0x000000ff
        /*078c*/ 	.word	0x00000000
        /*0790*/ 	.short	0x010a
        /*0792*/ 	.byte	0x05
	.zero		1


	//   ....[106]....
        /*0794*/ 	.word	0x00002b30
        /*0798*/ 	.word	0x000000ff
        /*079c*/ 	.word	0x00000000
        /*07a0*/ 	.short	0x010a
        /*07a2*/ 	.byte	0x05
	.zero		1


	//   ....[107]....
        /*07a4*/ 	.word	0x00002bc0
        /*07a8*/ 	.word	0x000000ff
        /*07ac*/ 	.word	0x00000000
        /*07b0*/ 	.short	0x010a
        /*07b2*/ 	.byte	0x05
	.zero		1


	//   ....[108]....
        /*07b4*/ 	.word	0x00002c50
        /*07b8*/ 	.word	0x000000ff
        /*07bc*/ 	.word	0x00000000
        /*07c0*/ 	.short	0x010a
        /*07c2*/ 	.byte	0x05
	.zero		1


	//   ....[109]....
        /*07c4*/ 	.word	0x00002ce0
        /*07c8*/ 	.word	0x000000ff
        /*07cc*/ 	.word	0x00000000
        /*07d0*/ 	.short	0x010a
        /*07d2*/ 	.byte	0x05
	.zero		1


	//   ....[110]....
        /*07d4*/ 	.word	0x00002d70
        /*07d8*/ 	.word	0x000000ff
        /*07dc*/ 	.word	0x00000000
        /*07e0*/ 	.short	0x010a
        /*07e2*/ 	.byte	0x05
	.zero		1


	//   ....[111]....
        /*07e4*/ 	.word	0x00002e00
        /*07e8*/ 	.word	0x000000ff
        /*07ec*/ 	.word	0x00000000
        /*07f0*/ 	.short	0x010a
        /*07f2*/ 	.byte	0x05
	.zero		1


	//   ....[112]....
        /*07f4*/ 	.word	0x00002e90
        /*07f8*/ 	.word	0x000000ff
        /*07fc*/ 	.word	0x00000000
        /*0800*/ 	.short	0x010a
        /*0802*/ 	.byte	0x05
	.zero		1


	//   ....[113]....
        /*0804*/ 	.word	0x00002f20
        /*0808*/ 	.word	0x000000ff
        /*080c*/ 	.word	0x00000000
        /*0810*/ 	.short	0x010a
        /*0812*/ 	.byte	0x05
	.zero		1


	//   ....[114]....
        /*0814*/ 	.word	0x00002fb0
        /*0818*/ 	.word	0x000000ff
        /*081c*/ 	.word	0x00000000
        /*0820*/ 	.short	0x010a
        /*0822*/ 	.byte	0x05
	.zero		1


	//   ....[115]....
        /*0824*/ 	.word	0x00003040
        /*0828*/ 	.word	0x000000ff
        /*082c*/ 	.word	0x00000000
        /*0830*/ 	.short	0x010a
        /*0832*/ 	.byte	0x05
	.zero		1


	//   ....[116]....
        /*0834*/ 	.word	0x000030d0
        /*0838*/ 	.word	0x000000ff
        /*083c*/ 	.word	0x00000000
        /*0840*/ 	.short	0x010a
        /*0842*/ 	.byte	0x05
	.zero		1


	//   ....[117]....
        /*0844*/ 	.word	0x00003160
        /*0848*/ 	.word	0x000000ff
        /*084c*/ 	.word	0x00000000
        /*0850*/ 	.short	0x010a
        /*0852*/ 	.byte	0x05
	.zero		1


	//   ....[118]....
        /*0854*/ 	.word	0x000031f0
        /*0858*/ 	.word	0x000000ff
        /*085c*/ 	.word	0x00000000
        /*0860*/ 	.short	0x010a
        /*0862*/ 	.byte	0x05
	.zero		1


	//   ....[119]....
        /*0864*/ 	.word	0x00003280
        /*0868*/ 	.word	0x000000ff
        /*086c*/ 	.word	0x00000000
        /*0870*/ 	.short	0x010a
        /*0872*/ 	.byte	0x05
	.zero		1


	//   ....[120]....
        /*0874*/ 	.word	0x00003310
        /*0878*/ 	.word	0x000000ff
        /*087c*/ 	.word	0x00000000
        /*0880*/ 	.short	0x010a
        /*0882*/ 	.byte	0x05
	.zero		1


	//   ....[121]....
        /*0884*/ 	.word	0x000033a0
        /*0888*/ 	.word	0x000000ff
        /*088c*/ 	.word	0x00000000
        /*0890*/ 	.short	0x010a
        /*0892*/ 	.byte	0x05
	.zero		1


	//   ....[122]....
        /*0894*/ 	.word	0x00003430
        /*0898*/ 	.word	0x000000ff
        /*089c*/ 	.word	0x00000000
        /*08a0*/ 	.short	0x010a
        /*08a2*/ 	.byte	0x05
	.zero		1


	//   ....[123]....
        /*08a4*/ 	.word	0x000034c0
        /*08a8*/ 	.word	0x000000ff
        /*08ac*/ 	.word	0x00000000
        /*08b0*/ 	.short	0x010a
        /*08b2*/ 	.byte	0x05
	.zero		1


	//   ....[124]....
        /*08b4*/ 	.word	0x00003550
        /*08b8*/ 	.word	0x000000ff
        /*08bc*/ 	.word	0x00000000
        /*08c0*/ 	.short	0x010a
        /*08c2*/ 	.byte	0x05
	.zero		1


	//   ....[125]....
        /*08c4*/ 	.word	0x000035e0
        /*08c8*/ 	.word	0x000000ff
        /*08cc*/ 	.word	0x00000000
        /*08d0*/ 	.short	0x010a
        /*08d2*/ 	.byte	0x05
	.zero		1


	//   ....[126]....
        /*08d4*/ 	.word	0x00003670
        /*08d8*/ 	.word	0x000000ff
        /*08dc*/ 	.word	0x00000000
        /*08e0*/ 	.short	0x010a
        /*08e2*/ 	.byte	0x05
	.zero		1


	//   ....[127]....
        /*08e4*/ 	.word	0x00003700
        /*08e8*/ 	.word	0x000000ff
        /*08ec*/ 	.word	0x00000000
        /*08f0*/ 	.short	0x010a
        /*08f2*/ 	.byte	0x05
	.zero		1


	//   ....[128]....
        /*08f4*/ 	.word	0x00003790
        /*08f8*/ 	.word	0x000000ff
        /*08fc*/ 	.word	0x00000000
        /*0900*/ 	.short	0x010a
        /*0902*/ 	.byte	0x05
	.zero		1


	//   ....[129]....
        /*0904*/ 	.word	0x00003820
        /*0908*/ 	.word	0x000000ff
        /*090c*/ 	.word	0x00000000
        /*0910*/ 	.short	0x010a
        /*0912*/ 	.byte	0x05
	.zero		1


	//   ....[130]....
        /*0914*/ 	.word	0x000038b0
        /*0918*/ 	.word	0x000000ff
        /*091c*/ 	.word	0x00000000
        /*0920*/ 	.short	0x010a
        /*0922*/ 	.byte	0x05
	.zero		1


	//   ....[131]....
        /*0924*/ 	.word	0x00003940
        /*0928*/ 	.word	0x000000ff
        /*092c*/ 	.word	0x00000000
        /*0930*/ 	.short	0x010a
        /*0932*/ 	.byte	0x05
	.zero		1


	//   ....[132]....
        /*0934*/ 	.word	0x000039d0
        /*0938*/ 	.word	0x000000ff
        /*093c*/ 	.word	0x00000000
        /*0940*/ 	.short	0x010a
        /*0942*/ 	.byte	0x05
	.zero		1


	//   ....[133]....
        /*0944*/ 	.word	0x00003a60
        /*0948*/ 	.word	0x000000ff
        /*094c*/ 	.word	0x00000000
        /*0950*/ 	.short	0x010a
        /*0952*/ 	.byte	0x05
	.zero		1


	//   ....[134]....
        /*0954*/ 	.word	0x00003af0
        /*0958*/ 	.word	0x000000ff
        /*095c*/ 	.word	0x00000000
        /*0960*/ 	.short	0x010a
        /*0962*/ 	.byte	0x05
	.zero		1


	//   ....[135]....
        /*0964*/ 	.word	0x00003b80
        /*0968*/ 	.word	0x000000ff
        /*096c*/ 	.word	0x00000000
        /*0970*/ 	.short	0x010a
        /*0972*/ 	.byte	0x05
	.zero		1


	//   ....[136]....
        /*0974*/ 	.word	0x00003c10
        /*0978*/ 	.word	0x000000ff
        /*097c*/ 	.word	0x00000000
        /*0980*/ 	.short	0x010a
        /*0982*/ 	.byte	0x05
	.zero		1


	//   ....[137]....
        /*0984*/ 	.word	0x00003ca0
        /*0988*/ 	.word	0x000000ff
        /*098c*/ 	.word	0x00000000
        /*0990*/ 	.short	0x010a
        /*0992*/ 	.byte	0x05
	.zero		1


	//   ....[138]....
        /*0994*/ 	.word	0x00003d30
        /*0998*/ 	.word	0x000000ff
        /*099c*/ 	.word	0x00000000
        /*09a0*/ 	.short	0x010a
        /*09a2*/ 	.byte	0x05
	.zero		1


	//   ....[139]....
        /*09a4*/ 	.word	0x00003dd0
        /*09a8*/ 	.word	0x00000000
        /*09ac*/ 	.word	0x00000000
        /*09b0*/ 	.short	0x010a
        /*09b2*/ 	.byte	0xff
	.zero		1


	//   ....[140]....
        /*09b4*/ 	.word	0x00003f00
        /*09b8*/ 	.word	0x00000000
        /*09bc*/ 	.word	0x000002c0
        /*09c0*/ 	.short	0x010a
        /*09c2*/ 	.byte	0xff
	.zero		1


	//   ....[141]....
        /*09c4*/ 	.word	0x00003f70
        /*09c8*/ 	.word	0x00000004
        /*09cc*/ 	.word	0x00000000
        /*09d0*/ 	.short	0x0101
        /*09d2*/ 	.byte	0xff
	.zero		1


	//   ....[142]....
        /*09d4*/ 	.word	0x00003f90
        /*09d8*/ 	.word	0x000000ff
        /*09dc*/ 	.word	0x00000270
        /*09e0*/ 	.short	0x010a
        /*09e2*/ 	.byte	0x05
	.zero		1


	//   ....[143]....
        /*09e4*/ 	.word	0x000040b0
        /*09e8*/ 	.word	0x00000000
        /*09ec*/ 	.word	0x00000260
        /*09f0*/ 	.short	0x010a
        /*09f2*/ 	.byte	0xff
	.zero		1


	//   ....[144]....
        /*09f4*/ 	.word	0x000041b0
        /*09f8*/ 	.word	0x00000000
        /*09fc*/ 	.word	0x00000000
        /*0a00*/ 	.short	0x0101
        /*0a02*/ 	.byte	0xff
	.zero		1


	//   ....[145]....
        /*0a04*/ 	.word	0x00004240
        /*0a08*/ 	.word	0x000000ff
        /*0a0c*/ 	.word	0x00000270
        /*0a10*/ 	.short	0x0106
        /*0a12*/ 	.byte	0x05
	.zero		1


	//   ....[146]....
        /*0a14*/ 	.word	0x00004260
        /*0a18*/ 	.word	0x000000ff
        /*0a1c*/ 	.word	0x00000270
        /*0a20*/ 	.short	0x010a
        /*0a22*/ 	.byte	0x05
	.zero		1


	//   ....[147]....
        /*0a24*/ 	.word	0x000042f0
        /*0a28*/ 	.word	0x000000ff
        /*0a2c*/ 	.word	0x00000270
        /*0a30*/ 	.short	0x0106
        /*0a32*/ 	.byte	0x04
	.zero		1


	//   ....[148]....
        /*0a34*/ 	.word	0x00004330
        /*0a38*/ 	.word	0x00000000
        /*0a3c*/ 	.word	0x00000270
        /*0a40*/ 	.short	0x010a
        /*0a42*/ 	.byte	0xff
	.zero		1


	//   ....[149]....
        /*0a44*/ 	.word	0x00004570
        /*0a48*/ 	.word	0x000000ff
        /*0a4c*/ 	.word	0x00000008
        /*0a50*/ 	.short	0x010a
        /*0a52*/ 	.byte	0x06
	.zero		1


	//   ....[150]....
        /*0a54*/ 	.word	0x00004590
        /*0a58*/ 	.word	0x000000ff
        /*0a5c*/ 	.word	0x00000008
        /*0a60*/ 	.short	0x010a
        /*0a62*/ 	.byte	0x06
	.zero		1


	//   ....[151]....
        /*0a64*/ 	.word	0x00004720
        /*0a68*/ 	.word	0x000000ff
        /*0a6c*/ 	.word	0x00000008
        /*0a70*/ 	.short	0x010a
        /*0a72*/ 	.byte	0x06
	.zero		1


	//   ....[152]....
        /*0a74*/ 	.word	0x00004740
        /*0a78*/ 	.word	0x000000ff
        /*0a7c*/ 	.word	0x00000008
        /*0a80*/ 	.short	0x010a
        /*0a82*/ 	.byte	0x06
	.zero		1


	//   ....[153]....
        /*0a84*/ 	.word	0x00004800
        /*0a88*/ 	.word	0x000000ff
        /*0a8c*/ 	.word	0x00000000
        /*0a90*/ 	.short	0x0101
        /*0a92*/ 	.byte	0x07
	.zero		1


	//   ....[154]....
        /*0a94*/ 	.word	0x00004b00
        /*0a98*/ 	.word	0x00000000
        /*0a9c*/ 	.word	0x00000260
        /*0aa0*/ 	.short	0x010a
        /*0aa2*/ 	.byte	0xff
	.zero		1


	//   ....[155]....
        /*0aa4*/ 	.word	0x00004bc0
        /*0aa8*/ 	.word	0x00000000
        /*0aac*/ 	.word	0x00000000
        /*0ab0*/ 	.short	0x0101
        /*0ab2*/ 	.byte	0xff
	.zero		1


	//   ....[156]....
        /*0ab4*/ 	.word	0x00004c80
        /*0ab8*/ 	.word	0x000000ff
        /*0abc*/ 	.word	0x00000000
        /*0ac0*/ 	.short	0x010a
        /*0ac2*/ 	.byte	0x06
	.zero		1


	//   ....[157]....
        /*0ac4*/ 	.word	0x00004c90
        /*0ac8*/ 	.word	0x000000ff
        /*0acc*/ 	.word	0x000002a0
        /*0ad0*/ 	.short	0x010a
        /*0ad2*/ 	.byte	0x0a
	.zero		1


	//   ....[158]....
        /*0ad4*/ 	.word	0x00004d40
        /*0ad8*/ 	.word	0x000000ff
        /*0adc*/ 	.word	0x00000000
        /*0ae0*/ 	.short	0x010a
        /*0ae2*/ 	.byte	0x09
	.zero		1


	//   ....[159]....
        /*0ae4*/ 	.word	0x00004e80
        /*0ae8*/ 	.word	0x000000ff
        /*0aec*/ 	.word	0x00000000
        /*0af0*/ 	.short	0x010a
        /*0af2*/ 	.byte	0x06
	.zero		1


	//   ....[160]....
        /*0af4*/ 	.word	0x000050d0
        /*0af8*/ 	.word	0x000000ff
        /*0afc*/ 	.word	0x00000000
        /*0b00*/ 	.short	0x010a
        /*0b02*/ 	.byte	0x07
	.zero		1


	//   ....[161]....
        /*0b04*/ 	.word	0x00005160
        /*0b08*/ 	.word	0x000000ff
        /*0b0c*/ 	.word	0x00000000
        /*0b10*/ 	.short	0x010a
        /*0b12*/ 	.byte	0x07
	.zero		1


	//   ....[162]....
        /*0b14*/ 	.word	0x000051f0
        /*0b18*/ 	.word	0x000000ff
        /*0b1c*/ 	.word	0x00000000
        /*0b20*/ 	.short	0x010a
        /*0b22*/ 	.byte	0x07
	.zero		1


	//   ....[163]....
        /*0b24*/ 	.word	0x00005290
        /*0b28*/ 	.word	0x00000000
        /*0b2c*/ 	.word	0x00000000
        /*0b30*/ 	.short	0x010a
        /*0b32*/ 	.byte	0xff
	.zero		1


	//   ....[164]....
        /*0b34*/ 	.word	0x000052d0
        /*0b38*/ 	.word	0x00000000
        /*0b3c*/ 	.word	0x00000000
        /*0b40*/ 	.short	0x010a
        /*0b42*/ 	.byte	0xff
	.zero		1


	//   ....[165]....
        /*0b44*/ 	.word	0x00005340
        /*0b48*/ 	.word	0x000000ff
        /*0b4c*/ 	.word	0x00000000
        /*0b50*/ 	.short	0x0101
        /*0b52*/ 	.byte	0x05
	.zero		1


	//   ....[166]....
        /*0b54*/ 	.word	0x00005380
        /*0b58*/ 	.word	0x000000ff
        /*0b5c*/ 	.word	0x000002e0
        /*0b60*/ 	.short	0x010a
        /*0b62*/ 	.byte	0x08
	.zero		1


	//   ....[167]....
        /*0b64*/ 	.word	0x000053d0
        /*0b68*/ 	.word	0x000000ff
        /*0b6c*/ 	.word	0x00000000
        /*0b70*/ 	.short	0x0101
        /*0b72*/ 	.byte	0x05
	.zero		1


	//   ....[168]....
        /*0b74*/ 	.word	0x000057e0
        /*0b78*/ 	.word	0x00000000
        /*0b7c*/ 	.word	0x00000260
        /*0b80*/ 	.short	0x010a
        /*0b82*/ 	.byte	0xff
	.zero		1


	//   ....[169]....
        /*0b84*/ 	.word	0x000058d0
        /*0b88*/ 	.word	0x00000000
        /*0b8c*/ 	.word	0x00000000
        /*0b90*/ 	.short	0x0101
        /*0b92*/ 	.byte	0xff
	.zero		1


	//   ....[170]....
        /*0b94*/ 	.word	0x00005bf0
        /*0b98*/ 	.word	0x000000ff
        /*0b9c*/ 	.word	0x00000258
        /*0ba0*/ 	.short	0x010a
        /*0ba2*/ 	.byte	0x06
	.zero		1


	//   ....[171]....
        /*0ba4*/ 	.word	0x00005d70
        /*0ba8*/ 	.word	0x000000ff
        /*0bac*/ 	.word	0x00000248
        /*0bb0*/ 	.short	0x010a
        /*0bb2*/ 	.byte	0x06
	.zero		1


	//   ....[172]....
        /*0bb4*/ 	.word	0x000060a0
        /*0bb8*/ 	.word	0x000000ff
        /*0bbc*/ 	.word	0x00000240
        /*0bc0*/ 	.short	0x010b
        /*0bc2*/ 	.byte	0x06
	.zero		1


	//   ....[173]....
        /*0bc4*/ 	.word	0x000060c0
        /*0bc8*/ 	.word	0x000000ff
        /*0bcc*/ 	.word	0x00000000
        /*0bd0*/ 	.short	0x0101
        /*0bd2*/ 	.byte	0x25
	.zero		1


	//   ....[174]....
        /*0bd4*/ 	.word	0x00006100
        /*0bd8*/ 	.word	0x00000000
        /*0bdc*/ 	.word	0x00000248
        /*0be0*/ 	.short	0x010a
        /*0be2*/ 	.byte	0xff
	.zero		1


	//   ....[175]....
        /*0be4*/ 	.word	0x00006470
        /*0be8*/ 	.word	0x00000000
        /*0bec*/ 	.word	0x00000260
        /*0bf0*/ 	.short	0x010a
        /*0bf2*/ 	.byte	0xff
	.zero		1


	//   ....[176]....
        /*0bf4*/ 	.word	0x00006580
        /*0bf8*/ 	.word	0x00000000
        /*0bfc*/ 	.word	0x00000000
        /*0c00*/ 	.short	0x0101
        /*0c02*/ 	.byte	0xff
	.zero		1


	//   ....[177]....
        /*0c04*/ 	.word	0x00006ef0
        /*0c08*/ 	.word	0x000000ff
        /*0c0c*/ 	.word	0x00000240
        /*0c10*/ 	.short	0x010a
        /*0c12*/ 	.byte	0x2b
	.zero		1


	//   ....[178]....
        /*0c14*/ 	.word	0x00006f00
        /*0c18*/ 	.word	0x00000071
        /*0c1c*/ 	.word	0x00000280
        /*0c20*/ 	.short	0x010a
        /*0c22*/ 	.byte	0xff
	.zero		1


	//   ....[179]....
        /*0c24*/ 	.word	0x00007050
        /*0c28*/ 	.word	0x000000ff
        /*0c2c*/ 	.word	0x00000240
        /*0c30*/ 	.short	0x010a
        /*0c32*/ 	.byte	0x2b
	.zero		1


	//   ....[180]....
        /*0c34*/ 	.word	0x00007130
        /*0c38*/ 	.word	0x000000ff
        /*0c3c*/ 	.word	0x00000000
        /*0c40*/ 	.short	0x0101
        /*0c42*/ 	.byte	0x04
	.zero		1


	//   ....[181]....
        /*0c44*/ 	.word	0x00007190
        /*0c48*/ 	.word	0x00000071
        /*0c4c*/ 	.word	0x00000280
        /*0c50*/ 	.short	0x010a
        /*0c52*/ 	.byte	0xff
	.zero		1


	//   ....[182]....
        /*0c54*/ 	.word	0x000073f0
        /*0c58*/ 	.word	0x00000071
        /*0c5c*/ 	.word	0x00000000
        /*0c60*/ 	.short	0x0101
        /*0c62*/ 	.byte	0xff
	.zero		1


	//   ....[183]....
        /*0c64*/ 	.word	0x00007e40
        /*0c68*/ 	.word	0x00000003
        /*0c6c*/ 	.word	0x000002d0
        /*0c70*/ 	.short	0x010a
        /*0c72*/ 	.byte	0xff
	.zero		1


	//   ....[184]....
        /*0c74*/ 	.word	0x00007ea0
        /*0c78*/ 	.word	0x00000002
        /*0c7c*/ 	.word	0x00000120
        /*0c80*/ 	.short	0x010a
        /*0c82*/ 	.byte	0xff
	.zero		1


	//   ....[185]....
        /*0c84*/ 	.word	0x00007f00
        /*0c88*/ 	.word	0x00000002
        /*0c8c*/ 	.word	0x00000120
        /*0c90*/ 	.short	0x010a
        /*0c92*/ 	.byte	0xff
	.zero		1


	//   ....[186]....
        /*0c94*/ 	.word	0x00007f50
        /*0c98*/ 	.word	0x00000002
        /*0c9c*/ 	.word	0x00000260
        /*0ca0*/ 	.short	0x010a
        /*0ca2*/ 	.byte	0xff
	.zero		1


	//   ....[187]....
        /*0ca4*/ 	.word	0x00007fb0
        /*0ca8*/ 	.word	0x00000000
        /*0cac*/ 	.word	0x00000000
        /*0cb0*/ 	.short	0x010a
        /*0cb2*/ 	.byte	0xff
	.zero		1


	//   ....[188]....
        /*0cb4*/ 	.word	0x00008010
        /*0cb8*/ 	.word	0x00000000
        /*0cbc*/ 	.word	0x00000000
        /*0cc0*/ 	.short	0x010a
        /*0cc2*/ 	.byte	0xff
	.zero		1


	//   ....[189]....
        /*0cc4*/ 	.word	0x00008070
        /*0cc8*/ 	.word	0x00000000
        /*0ccc*/ 	.word	0x00000000
        /*0cd0*/ 	.short	0x010a
        /*0cd2*/ 	.byte	0xff
	.zero		1


	//   ....[190]....
        /*0cd4*/ 	.word	0x000080d0
        /*0cd8*/ 	.word	0x00000000
        /*0cdc*/ 	.word	0x00000000
        /*0ce0*/ 	.short	0x010a
        /*0ce2*/ 	.byte	0xff
	.zero		1


	//   ....[191]....
        /*0ce4*/ 	.word	0x00008130
        /*0ce8*/ 	.word	0x00000000
        /*0cec*/ 	.word	0x00000000
        /*0cf0*/ 	.short	0x010a
        /*0cf2*/ 	.byte	0xff
	.zero		1


	//   ....[192]....
        /*0cf4*/ 	.word	0x00008190
        /*0cf8*/ 	.word	0x00000000
        /*0cfc*/ 	.word	0x00000000
        /*0d00*/ 	.short	0x010a
        /*0d02*/ 	.byte	0xff
	.zero		1


	//   ....[193]....
        /*0d04*/ 	.word	0x000081f0
        /*0d08*/ 	.word	0x00000000
        /*0d0c*/ 	.word	0x00000000
        /*0d10*/ 	.short	0x010a
        /*0d12*/ 	.byte	0xff
	.zero		1


	//   ....[194]....
        /*0d14*/ 	.word	0x00008250
        /*0d18*/ 	.word	0x00000000
        /*0d1c*/ 	.word	0x00000000
        /*0d20*/ 	.short	0x010a
        /*0d22*/ 	.byte	0xff
	.zero		1


	//   ....[195]....
        /*0d24*/ 	.word	0x000082b0
        /*0d28*/ 	.word	0x00000000
        /*0d2c*/ 	.word	0x00000000
        /*0d30*/ 	.short	0x010a
        /*0d32*/ 	.byte	0xff
	.zero		1


	//   ....[196]....
        /*0d34*/ 	.word	0x00008310
        /*0d38*/ 	.word	0x00000000
        /*0d3c*/ 	.word	0x00000000
        /*0d40*/ 	.short	0x010a
        /*0d42*/ 	.byte	0xff
	.zero		1


	//   ....[197]....
        /*0d44*/ 	.word	0x00008370
        /*0d48*/ 	.word	0x00000000
        /*0d4c*/ 	.word	0x00000000
        /*0d50*/ 	.short	0x010a
        /*0d52*/ 	.byte	0xff
	.zero		1


	//   ....[198]....
        /*0d54*/ 	.word	0x000083d0
        /*0d58*/ 	.word	0x00000000
        /*0d5c*/ 	.word	0x00000000
        /*0d60*/ 	.short	0x010a
        /*0d62*/ 	.byte	0xff
	.zero		1


	//   ....[199]....
        /*0d64*/ 	.word	0x00008430
        /*0d68*/ 	.word	0x00000000
        /*0d6c*/ 	.word	0x00000000
        /*0d70*/ 	.short	0x010a
        /*0d72*/ 	.byte	0xff
	.zero		1


	//   ....[200]....
        /*0d74*/ 	.word	0x00008490
        /*0d78*/ 	.word	0x00000000
        /*0d7c*/ 	.word	0x00000000
        /*0d80*/ 	.short	0x010a
        /*0d82*/ 	.byte	0xff
	.zero		1


	//   ....[201]....
        /*0d84*/ 	.word	0x000084f0
        /*0d88*/ 	.word	0x00000000
        /*0d8c*/ 	.word	0x00000000
        /*0d90*/ 	.short	0x010a
        /*0d92*/ 	.byte	0xff
	.zero		1


	//   ....[202]....
        /*0d94*/ 	.word	0x00008550
        /*0d98*/ 	.word	0x00000000
        /*0d9c*/ 	.word	0x00000000
        /*0da0*/ 	.short	0x010a
        /*0da2*/ 	.byte	0xff
	.zero		1


	//   ....[203]....
        /*0da4*/ 	.word	0x000085b0
        /*0da8*/ 	.word	0x00000000
        /*0dac*/ 	.word	0x00000000
        /*0db0*/ 	.short	0x010a
        /*0db2*/ 	.byte	0xff
	.zero		1


	//   ....[204]....
        /*0db4*/ 	.word	0x00008610
        /*0db8*/ 	.word	0x00000000
        /*0dbc*/ 	.word	0x00000000
        /*0dc0*/ 	.short	0x010a
        /*0dc2*/ 	.byte	0xff
	.zero		1


	//   ....[205]....
        /*0dc4*/ 	.word	0x00008670
        /*0dc8*/ 	.word	0x00000000
        /*0dcc*/ 	.word	0x00000000
        /*0dd0*/ 	.short	0x010a
        /*0dd2*/ 	.byte	0xff
	.zero		1


	//   ....[206]....
        /*0dd4*/ 	.word	0x000086d0
        /*0dd8*/ 	.word	0x00000000
        /*0ddc*/ 	.word	0x00000000
        /*0de0*/ 	.short	0x010a
        /*0de2*/ 	.byte	0xff
	.zero		1


	//   ....[207]....
        /*0de4*/ 	.word	0x00008730
        /*0de8*/ 	.word	0x00000000
        /*0dec*/ 	.word	0x00000000
        /*0df0*/ 	.short	0x010a
        /*0df2*/ 	.byte	0xff
	.zero		1


	//   ....[208]....
        /*0df4*/ 	.word	0x00008790
        /*0df8*/ 	.word	0x00000000
        /*0dfc*/ 	.word	0x00000000
        /*0e00*/ 	.short	0x010a
        /*0e02*/ 	.byte	0xff
	.zero		1


	//   ....[209]....
        /*0e04*/ 	.word	0x000087f0
        /*0e08*/ 	.word	0x00000000
        /*0e0c*/ 	.word	0x00000000
        /*0e10*/ 	.short	0x010a
        /*0e12*/ 	.byte	0xff
	.zero		1


	//   ....[210]....
        /*0e14*/ 	.word	0x00008850
        /*0e18*/ 	.word	0x00000000
        /*0e1c*/ 	.word	0x00000000
        /*0e20*/ 	.short	0x010a
        /*0e22*/ 	.byte	0xff
	.zero		1


	//   ....[211]....
        /*0e24*/ 	.word	0x000088b0
        /*0e28*/ 	.word	0x00000000
        /*0e2c*/ 	.word	0x00000000
        /*0e30*/ 	.short	0x010a
        /*0e32*/ 	.byte	0xff
	.zero		1


	//   ....[212]....
        /*0e34*/ 	.word	0x00008910
        /*0e38*/ 	.word	0x00000000
        /*0e3c*/ 	.word	0x00000000
        /*0e40*/ 	.short	0x010a
        /*0e42*/ 	.byte	0xff
	.zero		1


	//   ....[213]....
        /*0e44*/ 	.word	0x00008970
        /*0e48*/ 	.word	0x00000000
        /*0e4c*/ 	.word	0x00000000
        /*0e50*/ 	.short	0x010a
        /*0e52*/ 	.byte	0xff
	.zero		1


	//   ....[214]....
        /*0e54*/ 	.word	0x000089d0
        /*0e58*/ 	.word	0x00000000
        /*0e5c*/ 	.word	0x00000000
        /*0e60*/ 	.short	0x010a
        /*0e62*/ 	.byte	0xff
	.zero		1


	//   ....[215]....
        /*0e64*/ 	.word	0x00008a30
        /*0e68*/ 	.word	0x00000000
        /*0e6c*/ 	.word	0x00000000
        /*0e70*/ 	.short	0x010a
        /*0e72*/ 	.byte	0xff
	.zero		1


	//   ....[216]....
        /*0e74*/ 	.word	0x00008a90
        /*0e78*/ 	.word	0x00000000
        /*0e7c*/ 	.word	0x00000000
        /*0e80*/ 	.short	0x010a
        /*0e82*/ 	.byte	0xff
	.zero		1


	//   ....[217]....
        /*0e84*/ 	.word	0x00008af0
        /*0e88*/ 	.word	0x00000000
        /*0e8c*/ 	.word	0x00000000
        /*0e90*/ 	.short	0x010a
        /*0e92*/ 	.byte	0xff
	.zero		1


	//   ....[218]....
        /*0e94*/ 	.word	0x00008b50
        /*0e98*/ 	.word	0x00000000
        /*0e9c*/ 	.word	0x00000000
        /*0ea0*/ 	.short	0x010a
        /*0ea2*/ 	.byte	0xff
	.zero		1


	//   ....[219]....
        /*0ea4*/ 	.word	0x00008bb0
        /*0ea8*/ 	.word	0x00000000
        /*0eac*/ 	.word	0x00000000
        /*0eb0*/ 	.short	0x010a
        /*0eb2*/ 	.byte	0xff
	.zero		1


	//   ....[220]....
        /*0eb4*/ 	.word	0x00008c10
        /*0eb8*/ 	.word	0x00000000
        /*0ebc*/ 	.word	0x00000000
        /*0ec0*/ 	.short	0x010a
        /*0ec2*/ 	.byte	0xff
	.zero		1


	//   ....[221]....
        /*0ec4*/ 	.word	0x00008c70
        /*0ec8*/ 	.word	0x00000000
        /*0ecc*/ 	.word	0x00000000
        /*0ed0*/ 	.short	0x010a
        /*0ed2*/ 	.byte	0xff
	.zero		1


	//   ....[222]....
        /*0ed4*/ 	.word	0x00008cc0
        /*0ed8*/ 	.word	0x00000000
        /*0edc*/ 	.word	0x000002c0
        /*0ee0*/ 	.short	0x010a
        /*0ee2*/ 	.byte	0xff
	.zero		1


	//   ....[223]....
        /*0ee4*/ 	.word	0x00008d20
        /*0ee8*/ 	.word	0x00000000
        /*0eec*/ 	.word	0x00000270
        /*0ef0*/ 	.short	0x010a
        /*0ef2*/ 	.byte	0xff
	.zero		1


	//   ....[224]....
        /*0ef4*/ 	.word	0x00008d70
        /*0ef8*/ 	.word	0x00000000
        /*0efc*/ 	.word	0x00000260
        /*0f00*/ 	.short	0x010a
        /*0f02*/ 	.byte	0xff
	.zero		1


	//   ....[225]....
        /*0f04*/ 	.word	0x00008dd0
        /*0f08*/ 	.word	0x00000000
        /*0f0c*/ 	.word	0x00000270
        /*0f10*/ 	.short	0x010a
        /*0f12*/ 	.byte	0xff
	.zero		1


	//   ....[226]....
        /*0f14*/ 	.word	0x00008e30
        /*0f18*/ 	.word	0x00000004
        /*0f1c*/ 	.word	0x00000008
        /*0f20*/ 	.short	0x010a
        /*0f22*/ 	.byte	0xff
	.zero		1


	//   ....[227]....
        /*0f24*/ 	.word	0x00008f10
        /*0f28*/ 	.word	0x00000002
        /*0f2c*/ 	.word	0x00000008
        /*0f30*/ 	.short	0x010a
        /*0f32*/ 	.byte	0xff
	.zero		1


	//   ....[228]....
        /*0f34*/ 	.word	0x00008f60
        /*0f38*/ 	.word	0x00000000
        /*0f3c*/ 	.word	0x00000260
        /*0f40*/ 	.short	0x010a
        /*0f42*/ 	.byte	0xff
	.zero		1


	//   ....[229]....
        /*0f44*/ 	.word	0x00008fc0
        /*0f48*/ 	.word	0x00000000
        /*0f4c*/ 	.word	0x000002a0
        /*0f50*/ 	.short	0x010a
        /*0f52*/ 	.byte	0xff
	.zero		1


	//   ....[230]....
        /*0f54*/ 	.word	0x00009020
        /*0f58*/ 	.word	0x00000000
        /*0f5c*/ 	.word	0x00000000
        /*0f60*/ 	.short	0x010a
        /*0f62*/ 	.byte	0xff
	.zero		1


	//   ....[231]....
        /*0f64*/ 	.word	0x00009080
        /*0f68*/ 	.word	0x00000000
        /*0f6c*/ 	.word	0x00000000
        /*0f70*/ 	.short	0x010a
        /*0f72*/ 	.byte	0xff
	.zero		1


	//   ....[232]....
        /*0f74*/ 	.word	0x000090e0
        /*0f78*/ 	.word	0x00000000
        /*0f7c*/ 	.word	0x00000000
        /*0f80*/ 	.short	0x010a
        /*0f82*/ 	.byte	0xff
	.zero		1


	//   ....[233]....
        /*0f84*/ 	.word	0x00009140
        /*0f88*/ 	.word	0x00000000
        /*0f8c*/ 	.word	0x00000000
        /*0f90*/ 	.short	0x010a
        /*0f92*/ 	.byte	0xff
	.zero		1


	//   ....[234]....
        /*0f94*/ 	.word	0x000091a0
        /*0f98*/ 	.word	0x00000000
        /*0f9c*/ 	.word	0x000002e0
        /*0fa0*/ 	.short	0x010a
        /*0fa2*/ 	.byte	0xff
	.zero		1


	//   ....[235]....
        /*0fa4*/ 	.word	0x000091f0
        /*0fa8*/ 	.word	0x00000000
        /*0fac*/ 	.word	0x00000260
        /*0fb0*/ 	.short	0x010a
        /*0fb2*/ 	.byte	0xff
	.zero		1


	//   ....[236]....
        /*0fb4*/ 	.word	0x00009250
        /*0fb8*/ 	.word	0x00000000
        /*0fbc*/ 	.word	0x00000258
        /*0fc0*/ 	.short	0x010a
        /*0fc2*/ 	.byte	0xff
	.zero		1


	//   ....[237]....
        /*0fc4*/ 	.word	0x000092b0
        /*0fc8*/ 	.word	0x00000003
        /*0fcc*/ 	.word	0x00000248
        /*0fd0*/ 	.short	0x010a
        /*0fd2*/ 	.byte	0xff
	.zero		1


	//   ....[238]....
        /*0fd4*/ 	.word	0x00009300
        /*0fd8*/ 	.word	0x00000000
        /*0fdc*/ 	.word	0x00000260
        /*0fe0*/ 	.short	0x010a
        /*0fe2*/ 	.byte	0xff
	.zero		1


	//   ....[239]....
        /*0fe4*/ 	.word	0x00009360
        /*0fe8*/ 	.word	0x00000000
        /*0fec*/ 	.word	0x00000240
        /*0ff0*/ 	.short	0x010a
        /*0ff2*/ 	.byte	0xff
	.zero		1


	//   ....[240]....
        /*0ff4*/ 	.word	0x000093b0
        /*0ff8*/ 	.word	0x00000071
        /*0ffc*/ 	.word	0x00000280
        /*1000*/ 	.short	0x010a
        /*1002*/ 	.byte	0xff
	.zero		1


	//----- nvinfo : EIATTR_NUM_MBARRIERS
	.align		4
.L_47:
        /*1004*/ 	.byte	0x03, 0x38
        /*1006*/ 	.short	0x005d


	//----- nvinfo : EIATTR_EXIT_INSTR_OFFSETS
	.align		4
        /*1008*/ 	.byte	0x04, 0x1c
        /*100a*/ 	.short	(.L_49 - .L_48)


	//   ....[0]....
.L_48:
        /*100c*/ 	.word	0x00003e00


	//   ....[1]....
        /*1010*/ 	.word	0x00004300


	//   ....[2]....
        /*1014*/ 	.word	0x00004360


	//   ....[3]....
        /*1018*/ 	.word	0x00005600


	//   ....[4]....
        /*101c*/ 	.word	0x00006130


	//   ....[5]....
        /*1020*/ 	.word	0x00006170


	//   ....[6]....
        /*1024*/ 	.word	0x00007e30


	//----- nvinfo : EIATTR_MAX_THREADS
	.align		4
.L_49:
        /*1028*/ 	.byte	0x04, 0x05
        /*102a*/ 	.short	(.L_51 - .L_50)
.L_50:
        /*102c*/ 	.word	0x00000100
        /*1030*/ 	.word	0x00000001
        /*1034*/ 	.word	0x00000001


	//----- nvinfo : EIATTR_CRS_STACK_SIZE
	.align		4
.L_51:
        /*1038*/ 	.byte	0x04, 0x1e
        /*103a*/ 	.short	(.L_53 - .L_52)
.L_52:
        /*103c*/ 	.word	0x00000000


	//----- nvinfo : EIATTR_CBANK_PARAM_SIZE
	.align		4
.L_53:
        /*1040*/ 	.byte	0x03, 0x19
        /*1042*/ 	.short	0x0800


	//----- nvinfo : EIATTR_PARAM_CBANK
	.align		4
        /*1044*/ 	.byte	0x04, 0x0a
        /*1046*/ 	.short	(.L_55 - .L_54)
	.align		4
.L_54:
        /*1048*/ 	.word	index@(.nv.constant0._ZN7cutlass13device_kernelINS_4gemm6kernel13GemmUniversalIN4cute5tupleIJiiiiEEENS1_10collective13CollectiveMmaINS1_35MainloopSm100TmaUmmaWarpSpecializedILi36ELi2ELi4ENS5_IJNS4_1CILi2EEENSA_ILi1EEESC_EEEEENS5_IJNSA_ILi128EEENSA_ILi64EEESG_EEEaNS5_IJlSC_lEEEaSI_NS4_8TiledMMAINS4_8MMA_AtomIJNS4_21SM100_MMA_S8_2x1SM_SSIaaiLi128ELi64ELNS4_4UMMA5MajorE0ELSN_0ELNSM_8SaturateE0EEEEEENS4_6LayoutINS5_IJSC_SC_SC_EEENS5_IJNSA_ILi0EEEST_ST_EEEEENS5_IJNS4_10UnderscoreESW_SW_EEEEENS4_18SM100_TMA_2SM_LOADENS4_14ComposedLayoutINS4_7SwizzleILi2ELi4ELi3EEENS4_18smem_ptr_flag_bitsILi8EEENSR_INS5_IJNSA_ILi8EEESG_EEENS5_IJSG_SC_EEEEEEEvNS4_8identityESZ_S19_vS1A_EENS_8epilogue10collective18CollectiveEpilogueINS1C_23Sm100TmaWarpSpecializedILi1ELi1ELi32ELb0ELb0EEEJNS5_IJSG_SG_SG_EEENS5_IJNSR_ISG_SC_EES1I_EEEaSI_aSI_NS1C_6fusion15FusionCallbacksIS1G_NS1K_17LinearCombinationIaiaiLNS_15FloatRoundStyleE2EEES1H_S1J_JEEENS4_5SM1004TMEM4LOAD26SM100_TMEM_LOAD_32dp32b32xENS4_13SM90_TMA_LOADES19_NS4_39AutoVectorizingCopyWithAssumedAlignmentILi128EEENS4_14SM90_TMA_STOREES19_S1W_S1W_EEEvvEEEEvNT_6ParamsE)
        /*104c*/ 	.short	0x0380
        /*104e*/ 	.short	0x0800


	//----- nvinfo : EIATTR_SW_WAR
	.align		4
.L_55:
        /*1050*/ 	.byte	0x04, 0x36
        /*1052*/ 	.short	(.L_57 - .L_56)
.L_56:
        /*1054*/ 	.word	0x00000008
.L_57:


//--------------------- .nv.callgraph             --------------------------
	.section	.nv.callgraph,"",@"SHT_CUDA_CALLGRAPH"
	.align	4
	.sectionentsize	8
	.align		4
        /*0000*/ 	.word	0x00000000
	.align		4
        /*0004*/ 	.word	0xffffffff
	.align		4
        /*0008*/ 	.word	index@(_ZN7cutlass13device_kernelINS_4gemm6kernel13GemmUniversalIN4cute5tupleIJiiiiEEENS1_10collective13CollectiveMmaINS1_35MainloopSm100TmaUmmaWarpSpecializedILi36ELi2ELi4ENS5_IJNS4_1CILi2EEENSA_ILi1EEESC_EEEEENS5_IJNSA_ILi128EEENSA_ILi64EEESG_EEEaNS5_IJlSC_lEEEaSI_NS4_8TiledMMAINS4_8MMA_AtomIJNS4_21SM100_MMA_S8_2x1SM_SSIaaiLi128ELi64ELNS4_4UMMA5MajorE0ELSN_0ELNSM_8SaturateE0EEEEEENS4_6LayoutINS5_IJSC_SC_SC_EEENS5_IJNSA_ILi0EEEST_ST_EEEEENS5_IJNS4_10UnderscoreESW_SW_EEEEENS4_18SM100_TMA_2SM_LOADENS4_14ComposedLayoutINS4_7SwizzleILi2ELi4ELi3EEENS4_18smem_ptr_flag_bitsILi8EEENSR_INS5_IJNSA_ILi8EEESG_EEENS5_IJSG_SC_EEEEEEEvNS4_8identityESZ_S19_vS1A_EENS_8epilogue10collective18CollectiveEpilogueINS1C_23Sm100TmaWarpSpecializedILi1ELi1ELi32ELb0ELb0EEEJNS5_IJSG_SG_SG_EEENS5_IJNSR_ISG_SC_EES1I_EEEaSI_aSI_NS1C_6fusion15FusionCallbacksIS1G_NS1K_17LinearCombinationIaiaiLNS_15FloatRoundStyleE2EEES1H_S1J_JEEENS4_5SM1004TMEM4LOAD26SM100_TMEM_LOAD_32dp32b32xENS4_13SM90_TMA_LOADES19_NS4_39AutoVectorizingCopyWithAssumedAlignmentILi128EEENS4_14SM90_TMA_STOREES19_S1W_S1W_EEEvvEEEEvNT_6ParamsE)
	.align		4
        /*000c*/ 	.word	index@(__assertfail)
	.align		4
        /*0010*/ 	.word	0x00000000
	.align		4
        /*0014*/ 	.word	0xfffffffe
	.align		4
        /*0018*/ 	.word	0x00000000
	.align		4
        /*001c*/ 	.word	0xfffffffd
	.align		4
        /*0020*/ 	.word	0x00000000
	.align		4
        /*0024*/ 	.word	0xfffffffc


//--------------------- .nv.constant4             --------------------------
	.section	.nv.constant4,"a",@progbits
	.align	8
	.align		8
.nv.constant4:
        /*0000*/ 	.dword	__assertfail
	.align		8
        /*0008*/ 	.dword	__unnamed_1
	.align		8
        /*0010*/ 	.dword	__unnamed_2
	.align		8
        /*0018*/ 	.dword	_ZN40_INTERNAL_beb15c83_4_k_cu_5c7d2e40_101704cuda3std3__45__cpo5beginE
	.align		8
        /*0020*/ 	.dword	_ZN40_INTERNAL_beb15c83_4_k_cu_5c7d2e40_101704cuda3std3__45__cpo3endE
	.align		8
        /*0028*/ 	.dword	_ZN40_INTERNAL_beb15c83_4_k_cu_5c7d2e40_101704cuda3std3__45__cpo6cbeginE
	.align		8
        /*0030*/ 	.dword	_ZN40_INTERNAL_beb15c83_4_k_cu_5c7d2e40_101704cuda3std3__45__cpo4cendE
	.align		8
        /*0038*/ 	.dword	_ZN40_INTERNAL_beb15c83_4_k_cu_5c7d2e40_101704cuda3std3__442_GLOBAL__N__beb15c83_4_k_cu_5c7d2e40_101706ignoreE
	.align		8
        /*0040*/ 	.dword	_ZN40_INTERNAL_beb15c83_4_k_cu_5c7d2e40_101704cuda3std3__419piecewise_constructE
	.align		8
        /*0048*/ 	.dword	_ZN40_INTERNAL_beb15c83_4_k_cu_5c7d2e40_101704cuda3std3__48in_placeE
	.align		8
        /*0050*/ 	.dword	_ZN40_INTERNAL_beb15c83_4_k_cu_5c7d2e40_101704cuda3std6ranges3__45__cpo4swapE
	.align		8
        /*0058*/ 	.dword	_ZN40_INTERNAL_beb15c83_4_k_cu_5c7d2e40_101704cuda3std6ranges3__45__cpo9iter_moveE
	.align		8
        /*0060*/ 	.dword	_ZN40_INTERNAL_beb15c83_4_k_cu_5c7d2e40_101704cute7productE
	.align		8
        /*0068*/ 	.dword	_ZN40_INTERNAL_beb15c83_4_k_cu_5c7d2e40_101704cute1_E
	.align		8
        /*0070*/ 	.dword	$str$25
	.align		8
        /*0078*/ 	.dword	$str$26
	.align		8
        /*0080*/ 	.dword	$str$27
	.align		8
        /*0088*/ 	.dword	$str$28


//--------------------- .text._ZN7cutlass13device_kernelINS_4gemm6kernel13GemmUniversalIN4cute5tupleIJiiiiEEENS1_10collective13CollectiveMmaINS1_35MainloopSm100TmaUmmaWarpSpecializedILi36ELi2ELi4ENS5_IJNS4_1CILi2EEENSA_ILi1EEESC_EEEEENS5_IJNSA_ILi128EEENSA_ILi64EEESG_EEEaNS5_IJlSC_lEEEaSI_NS4_8TiledMMAINS4_8MMA_AtomIJNS4_21SM100_MMA_S8_2x1SM_SSIaaiLi128ELi64ELNS4_4UMMA5MajorE0ELSN_0ELNSM_8SaturateE0EEEEEENS4_6LayoutINS5_IJSC_SC_SC_EEENS5_IJNSA_ILi0EEEST_ST_EEEEENS5_IJNS4_10UnderscoreESW_SW_EEEEENS4_18SM100_TMA_2SM_LOADENS4_14ComposedLayoutINS4_7SwizzleILi2ELi4ELi3EEENS4_18smem_ptr_flag_bitsILi8EEENSR_INS5_IJNSA_ILi8EEESG_EEENS5_IJSG_SC_EEEEEEEvNS4_8identityESZ_S19_vS1A_EENS_8epilogue10collective18CollectiveEpilogueINS1C_23Sm100TmaWarpSpecializedILi1ELi1ELi32ELb0ELb0EEEJNS5_IJSG_SG_SG_EEENS5_IJNSR_ISG_SC_EES1I_EEEaSI_aSI_NS1C_6fusion15FusionCallbacksIS1G_NS1K_17LinearCombinationIaiaiLNS_15FloatRoundStyleE2EEES1H_S1J_JEEENS4_5SM1004TMEM4LOAD26SM100_TMEM_LOAD_32dp32b32xENS4_13SM90_TMA_LOADES19_NS4_39AutoVectorizingCopyWithAssumedAlignmentILi128EEENS4_14SM90_TMA_STOREES19_S1W_S1W_EEEvvEEEEvNT_6ParamsE --------------------------
	.section	.text._ZN7cutlass13device_kernelINS_4gemm6kernel13GemmUniversalIN4cute5tupleIJiiiiEEENS1_10collective13CollectiveMmaINS1_35MainloopSm100TmaUmmaWarpSpecializedILi36ELi2ELi4ENS5_IJNS4_1CILi2EEENSA_ILi1EEESC_EEEEENS5_IJNSA_ILi128EEENSA_ILi64EEESG_EEEaNS5_IJlSC_lEEEaSI_NS4_8TiledMMAINS4_8MMA_AtomIJNS4_21SM100_MMA_S8_2x1SM_SSIaaiLi128ELi64ELNS4_4UMMA5MajorE0ELSN_0ELNSM_8SaturateE0EEEEEENS4_6LayoutINS5_IJSC_SC_SC_EEENS5_IJNSA_ILi0EEEST_ST_EEEEENS5_IJNS4_10UnderscoreESW_SW_EEEEENS4_18SM100_TMA_2SM_LOADENS4_14ComposedLayoutINS4_7SwizzleILi2ELi4ELi3EEENS4_18smem_ptr_flag_bitsILi8EEENSR_INS5_IJNSA_ILi8EEESG_EEENS5_IJSG_SC_EEEEEEEvNS4_8identityESZ_S19_vS1A_EENS_8epilogue10collective18CollectiveEpilogueINS1C_23Sm100TmaWarpSpecializedILi1ELi1ELi32ELb0ELb0EEEJNS5_IJSG_SG_SG_EEENS5_IJNSR_ISG_SC_EES1I_EEEaSI_aSI_NS1C_6fusion15FusionCallbacksIS1G_NS1K_17LinearCombinationIaiaiLNS_15FloatRoundStyleE2EEES1H_S1J_JEEENS4_5SM1004TMEM4LOAD26SM100_TMEM_LOAD_32dp32b32xENS4_13SM90_TMA_LOADES19_NS4_39AutoVectorizingCopyWithAssumedAlignmentILi128EEENS4_14SM90_TMA_STOREES19_S1W_S1W_EEEvvEEEEvNT_6ParamsE,"ax",@progbits
	.align	128
.text._ZN7cutlass13device_kernelINS_4gemm6kernel13GemmUniversalIN4cute5tupleIJiiiiEEENS1_10collective13CollectiveMmaINS1_35MainloopSm100TmaUmmaWarpSpecializedILi36ELi2ELi4ENS5_IJNS4_1CILi2EEENSA_ILi1EEESC_EEEEENS5_IJNSA_ILi128EEENSA_ILi64EEESG_EEEaNS5_IJlSC_lEEEaSI_NS4_8TiledMMAINS4_8MMA_AtomIJNS4_21SM100_MMA_S8_2x1SM_SSIaaiLi128ELi64ELNS4_4UMMA5MajorE0ELSN_0ELNSM_8SaturateE0EEEEEENS4_6LayoutINS5_IJSC_SC_SC_EEENS5_IJNSA_ILi0EEEST_ST_EEEEENS5_IJNS4_10UnderscoreESW_SW_EEEEENS4_18SM100_TMA_2SM_LOADENS4_14ComposedLayoutINS4_7SwizzleILi2ELi4ELi3EEENS4_18smem_ptr_flag_bitsILi8EEENSR_INS5_IJNSA_ILi8EEESG_EEENS5_IJSG_SC_EEEEEEEvNS4_8identityESZ_S19_vS1A_EENS_8epilogue10collective18CollectiveEpilogueINS1C_23Sm100TmaWarpSpecializedILi1ELi1ELi32ELb0ELb0EEEJNS5_IJSG_SG_SG_EEENS5_IJNSR_ISG_SC_EES1I_EEEaSI_aSI_NS1C_6fusion15FusionCallbacksIS1G_NS1K_17LinearCombinationIaiaiLNS_15FloatRoundStyleE2EEES1H_S1J_JEEENS4_5SM1004TMEM4LOAD26SM100_TMEM_LOAD_32dp32b32xENS4_13SM90_TMA_LOADES19_NS4_39AutoVectorizingCopyWithAssumedAlignmentILi128EEENS4_14SM90_TMA_STOREES19_S1W_S1W_EEEvvEEEEvNT_6ParamsE:
        .type           _ZN7cutlass13device_kernelINS_4gemm6kernel13GemmUniversalIN4cute5tupleIJiiiiEEENS1_10collective13CollectiveMmaINS1_35MainloopSm100TmaUmmaWarpSpecializedILi36ELi2ELi4ENS5_IJNS4_1CILi2EEENSA_ILi1EEESC_EEEEENS5_IJNSA_ILi128EEENSA_ILi64EEESG_EEEaNS5_IJlSC_lEEEaSI_NS4_8TiledMMAINS4_8MMA_AtomIJNS4_21SM100_MMA_S8_2x1SM_SSIaaiLi128ELi64ELNS4_4UMMA5MajorE0ELSN_0ELNSM_8SaturateE0EEEEEENS4_6LayoutINS5_IJSC_SC_SC_EEENS5_IJNSA_ILi0EEEST_ST_EEEEENS5_IJNS4_10UnderscoreESW_SW_EEEEENS4_18SM100_TMA_2SM_LOADENS4_14ComposedLayoutINS4_7SwizzleILi2ELi4ELi3EEENS4_18smem_ptr_flag_bitsILi8EEENSR_INS5_IJNSA_ILi8EEESG_EEENS5_IJSG_SC_EEEEEEEvNS4_8identityESZ_S19_vS1A_EENS_8epilogue10collective18CollectiveEpilogueINS1C_23Sm100TmaWarpSpecializedILi1ELi1ELi32ELb0ELb0EEEJNS5_IJSG_SG_SG_EEENS5_IJNSR_ISG_SC_EES1I_EEEaSI_aSI_NS1C_6fusion15FusionCallbacksIS1G_NS1K_17LinearCombinationIaiaiLNS_15FloatRoundStyleE2EEES1H_S1J_JEEENS4_5SM1004TMEM4LOAD26SM100_TMEM_LOAD_32dp32b32xENS4_13SM90_TMA_LOADES19_NS4_39AutoVectorizingCopyWithAssumedAlignmentILi128EEENS4_14SM90_TMA_STOREES19_S1W_S1W_EEEvvEEEEvNT_6ParamsE,@function
        .size           _ZN7cutlass13device_kernelINS_4gemm6kernel13GemmUniversalIN4cute5tupleIJiiiiEEENS1_10collective13CollectiveMmaINS1_35MainloopSm100TmaUmmaWarpSpecializedILi36ELi2ELi4ENS5_IJNS4_1CILi2EEENSA_ILi1EEESC_EEEEENS5_IJNSA_ILi128EEENSA_ILi64EEESG_EEEaNS5_IJlSC_lEEEaSI_NS4_8TiledMMAINS4_8MMA_AtomIJNS4_21SM100_MMA_S8_2x1SM_SSIaaiLi128ELi64ELNS4_4UMMA5MajorE0ELSN_0ELNSM_8SaturateE0EEEEEENS4_6LayoutINS5_IJSC_SC_SC_EEENS5_IJNSA_ILi0EEEST_ST_EEEEENS5_IJNS4_10UnderscoreESW_SW_EEEEENS4_18SM100_TMA_2SM_LOADENS4_14ComposedLayoutINS4_7SwizzleILi2ELi4ELi3EEENS4_18smem_ptr_flag_bitsILi8EEENSR_INS5_IJNSA_ILi8EEESG_EEENS5_IJSG_SC_EEEEEEEvNS4_8identityESZ_S19_vS1A_EENS_8epilogue10collective18CollectiveEpilogueINS1C_23Sm100TmaWarpSpecializedILi1ELi1ELi32ELb0ELb0EEEJNS5_IJSG_SG_SG_EEENS5_IJNSR_ISG_SC_EES1I_EEEaSI_aSI_NS1C_6fusion15FusionCallbacksIS1G_NS1K_17LinearCombinationIaiaiLNS_15FloatRoundStyleE2EEES1H_S1J_JEEENS4_5SM1004TMEM4LOAD26SM100_TMEM_LOAD_32dp32b32xENS4_13SM90_TMA_LOADES19_NS4_39AutoVectorizingCopyWithAssumedAlignmentILi128EEENS4_14SM90_TMA_STOREES19_S1W_S1W_EEEvvEEEEvNT_6ParamsE,(.L_x_246 - _ZN7cutlass13device_kernelINS_4gemm6kernel13GemmUniversalIN4cute5tupleIJiiiiEEENS1_10collective13CollectiveMmaINS1_35MainloopSm100TmaUmmaWarpSpecializedILi36ELi2ELi4ENS5_IJNS4_1CILi2EEENSA_ILi1EEESC_EEEEENS5_IJNSA_ILi128EEENSA_ILi64EEESG_EEEaNS5_IJlSC_lEEEaSI_NS4_8TiledMMAINS4_8MMA_AtomIJNS4_21SM100_MMA_S8_2x1SM_SSIaaiLi128ELi64ELNS4_4UMMA5MajorE0ELSN_0ELNSM_8SaturateE0EEEEEENS4_6LayoutINS5_IJSC_SC_SC_EEENS5_IJNSA_ILi0EEEST_ST_EEEEENS5_IJNS4_10UnderscoreESW_SW_EEEEENS4_18SM100_TMA_2SM_LOADENS4_14ComposedLayoutINS4_7SwizzleILi2ELi4ELi3EEENS4_18smem_ptr_flag_bitsILi8EEENSR_INS5_IJNSA_ILi8EEESG_EEENS5_IJSG_SC_EEEEEEEvNS4_8identityESZ_S19_vS1A_EENS_8epilogue10collective18CollectiveEpilogueINS1C_23Sm100TmaWarpSpecializedILi1ELi1ELi32ELb0ELb0EEEJNS5_IJSG_SG_SG_EEENS5_IJNSR_ISG_SC_EES1I_EEEaSI_aSI_NS1C_6fusion15FusionCallbacksIS1G_NS1K_17LinearCombinationIaiaiLNS_15FloatRoundStyleE2EEES1H_S1J_JEEENS4_5SM1004TMEM4LOAD26SM100_TMEM_LOAD_32dp32b32xENS4_13SM90_TMA_LOADES19_NS4_39AutoVectorizingCopyWithAssumedAlignmentILi128EEENS4_14SM90_TMA_STOREES19_S1W_S1W_EEEvvEEEEvNT_6ParamsE)
        .other          _ZN7cutlass13device_kernelINS_4gemm6kernel13GemmUniversalIN4cute5tupleIJiiiiEEENS1_10collective13CollectiveMmaINS1_35MainloopSm100TmaUmmaWarpSpecializedILi36ELi2ELi4ENS5_IJNS4_1CILi2EEENSA_ILi1EEESC_EEEEENS5_IJNSA_ILi128EEENSA_ILi64EEESG_EEEaNS5_IJlSC_lEEEaSI_NS4_8TiledMMAINS4_8MMA_AtomIJNS4_21SM100_MMA_S8_2x1SM_SSIaaiLi128ELi64ELNS4_4UMMA5MajorE0ELSN_0ELNSM_8SaturateE0EEEEEENS4_6LayoutINS5_IJSC_SC_SC_EEENS5_IJNSA_ILi0EEEST_ST_EEEEENS5_IJNS4_10UnderscoreESW_SW_EEEEENS4_18SM100_TMA_2SM_LOADENS4_14ComposedLayoutINS4_7SwizzleILi2ELi4ELi3EEENS4_18smem_ptr_flag_bitsILi8EEENSR_INS5_IJNSA_ILi8EEESG_EEENS5_IJSG_SC_EEEEEEEvNS4_8identityESZ_S19_vS1A_EENS_8epilogue10collective18CollectiveEpilogueINS1C_23Sm100TmaWarpSpecializedILi1ELi1ELi32ELb0ELb0EEEJNS5_IJSG_SG_SG_EEENS5_IJNSR_ISG_SC_EES1I_EEEaSI_aSI_NS1C_6fusion15FusionCallbacksIS1G_NS1K_17LinearCombinationIaiaiLNS_15FloatRoundStyleE2EEES1H_S1J_JEEENS4_5SM1004TMEM4LOAD26SM100_TMEM_LOAD_32dp32b32xENS4_13SM90_TMA_LOADES19_NS4_39AutoVectorizingCopyWithAssumedAlignmentILi128EEENS4_14SM90_TMA_STOREES19_S1W_S1W_EEEvvEEEEvNT_6ParamsE,@"STO_CUDA_ENTRY STV_DEFAULT"
_ZN7cutlass13device_kernelINS_4gemm6kernel13GemmUniversalIN4cute5tupleIJiiiiEEENS1_10collective13CollectiveMmaINS1_35MainloopSm100TmaUmmaWarpSpecializedILi36ELi2ELi4ENS5_IJNS4_1CILi2EEENSA_ILi1EEESC_EEEEENS5_IJNSA_ILi128EEENSA_ILi64EEESG_EEEaNS5_IJlSC_lEEEaSI_NS4_8TiledMMAINS4_8MMA_AtomIJNS4_21SM100_MMA_S8_2x1SM_SSIaaiLi128ELi64ELNS4_4UMMA5MajorE0ELSN_0ELNSM_8SaturateE0EEEEEENS4_6LayoutINS5_IJSC_SC_SC_EEENS5_IJNSA_ILi0EEEST_ST_EEEEENS5_IJNS4_10UnderscoreESW_SW_EEEEENS4_18SM100_TMA_2SM_LOADENS4_14ComposedLayoutINS4_7SwizzleILi2ELi4ELi3EEENS4_18smem_ptr_flag_bitsILi8EEENSR_INS5_IJNSA_ILi8EEESG_EEENS5_IJSG_SC_EEEEEEEvNS4_8identityESZ_S19_vS1A_EENS_8epilogue10collective18CollectiveEpilogueINS1C_23Sm100TmaWarpSpecializedILi1ELi1ELi32ELb0ELb0EEEJNS5_IJSG_SG_SG_EEENS5_IJNSR_ISG_SC_EES1I_EEEaSI_aSI_NS1C_6fusion15FusionCallbacksIS1G_NS1K_17LinearCombinationIaiaiLNS_15FloatRoundStyleE2EEES1H_S1J_JEEENS4_5SM1004TMEM4LOAD26SM100_TMEM_LOAD_32dp32b32xENS4_13SM90_TMA_LOADES19_NS4_39AutoVectorizingCopyWithAssumedAlignmentILi128EEENS4_14SM90_TMA_STOREES19_S1W_S1W_EEEvvEEEEvNT_6ParamsE:
[----:B------:R-:W1:Y:S01]  /*0000*/  LDC R1, c[0x0][0x37c] ;  /* 0x0000df00ff017b82 */ /* 0x000e620000000800 */
[----:B------:R-:W2:Y:S01]  /*0010*/  S2R R103, SR_TID.X ;  /* 0x0000000000677919 */ /* 0x000ea20000002100 */
[----:B------:R-:W3:Y:S06]  /*0020*/  LDCU.64 UR6, c[0x0][0x890] ;  /* 0x00011200ff0677ac */ /* 0x000eec0008000a00 */
[----:B------:R-:W4:Y:S01]  /*0030*/  S2UR UR37, SR_CgaCtaId ;  /* 0x00000000002579c3 */ /* 0x000f220000008800 */
[----:B------:R-:W-:Y:S02]  /*0040*/  PRMT R99, RZ, 0x7610, R99 ;  /* 0x00007610ff637816 */ /* 0x000fe40000000063 */
[----:B------:R-:W-:Y:S01]  /*0050*/  ELECT P1, URZ, PT ;  /* 0x0000000000ff782f */ /* 0x000fe20003820000 */
[----:B------:R-:W1:Y:S01]  /*0060*/  LDCU.64 UR40, c[0x0][0x358] ;  /* 0x00006b00ff2877ac */ /* 0x000e620008000a00 */
[----:B---3--:R-:W-:-:S04]  /*0070*/  UISETP.NE.U32.AND UP0, UPT, UR6, URZ, UPT ;  /* 0x000000ff0600728c */ /* 0x008fc8000bf05070 */
[----:B------:R-:W-:Y:S02]  /*0080*/  UISETP.NE.AND.EX UP0, UPT, UR7, URZ, UPT, UP0 ;  /* 0x000000ff0700728c */ /* 0x000fe4000bf05300 */
[----:B----4-:R-:W-:Y:S02]  /*0090*/  ULOP3.LUT UR5, UR37, 0x1, URZ, 0xc0, !UPT ;  /* 0x0000000125057892 */ /* 0x010fe4000f8ec0ff */
[----:B------:R-:W-:Y:S01]  /*00a0*/  ULOP3.LUT UR4, UR37, 0x1, URZ, 0x3c, !UPT ;  /* 0x0000000125047892 */ /* 0x000fe2000f8e3cff */
[----:B--2---:R-:W-:-:S05]  /*00b0*/  SHF.R.U32.HI R106, RZ, 0x5, R103 ;  /* 0x00000005ff6a7819 */ /* 0x004fca0000011667 */
[----:B------:R-:W2:Y:S02]  /*00c0*/  SHFL.IDX PT, R0, R106, RZ, 0x1f ;  /* 0x00001fff6a007589 */ /* 0x000ea400000e0000 */
[----:B--2---:R-:W-:Y:S01]  /*00d0*/  R2UR UR10, R0 ;  /* 0x00000000000a72ca */ /* 0x004fe200000e0000 */
[----:B-1----:R-:W-:-:S14]  /*00e0*/  BRA.U UP0, `(.L_x_0) ;  /* 0x00000001002c7547 */ /* 0x002fdc000b800000 */
[----:B------:R-:W1:Y:S02]  /*00f0*/  LDCU.64 UR8, c[0x0][0x888] ;  /* 0x00011100ff0877ac */ /* 0x000e640008000a00 */
[----:B-1----:R-:W-:-:S04]  /*0100*/  UISETP.NE.U32.AND UP0, UPT, UR8, URZ, UPT ;  /* 0x000000ff0800728c */ /* 0x002fc8000bf05070 */
[----:B------:R-:W-:-:S09]  /*0110*/  UISETP.NE.AND.EX UP0, UPT, UR9, URZ, UPT, UP0 ;  /* 0x000000ff0900728c */ /* 0x000fd2000bf05300 */
[----:B------:R-:W-:Y:S05]  /*0120*/  BRA.U !UP0, `(.L_x_1) ;  /* 0x0000000108107547 */ /* 0x000fea000b800000 */
[----:B------:R-:W1:Y:S02]  /*0130*/  LDC.64 R48, c[0x0][0x888] ;  /* 0x00022200ff307b82 */ /* 0x000e640000000a00 */
[----:B-1----:R1:W5:Y:S01]  /*0140*/  LDG.E R48, desc[UR40][R48.64] ;  /* 0x0000002830307981 */ /* 0x002362000c1e1900 */
[----:B------:R-:W-:Y:S01]  /*0150*/  HFMA2 R99, -RZ, RZ, 0, 5.9604644775390625e-08 ;  /* 0x00000001ff637431 */ /* 0x000fe200000001ff */
[----:B------:R-:W-:Y:S05]  /*0160*/  BRA `(.L_x_0) ;  /* 0x00000000000c7947 */ /* 0x000fea0003800000 */
.L_x_1:
[----:B------:R-:W1:Y:S01]  /*0170*/  LDCU UR8, c[0x0][0x880] ;  /* 0x00011000ff0877ac */ /* 0x000e620008000800 */
[----:B------:R-:W-:Y:S01]  /*0180*/  HFMA2 R99, -RZ, RZ, 0, 5.9604644775390625e-08 ;  /* 0x00000001ff637431 */ /* 0x000fe200000001ff */
[----:B-1----:R-:W-:-:S07]  /*0190*/  MOV R48, UR8 ;  /* 0x0000000800307c02 */ /* 0x002fce0008000f00 */
.L_x_0:
[----:B------:R-:W2:Y:S02]  /*01a0*/  LDCU.64 UR8, c[0x0][0x8b0] ;  /* 0x00011600ff0877ac */ /* 0x000ea40008000a00 */
[----:B--2---:R-:W-:-:S04]  /*01b0*/  UISETP.NE.U32.AND UP0, UPT, UR8, URZ, UPT ;  /* 0x000000ff0800728c */ /* 0x004fc8000bf05070 */
[----:B------:R-:W-:-:S09]  /*01c0*/  UISETP.NE.AND.EX UP0, UPT, UR9, URZ, UPT, UP0 ;  /* 0x000000ff0900728c */ /* 0x000fd2000bf05300 */
[----:B------:R-:W-:Y:S05]  /*01d0*/  BRA.U UP0, `(.L_x_2) ;  /* 0x0000000100247547 */ /* 0x000fea000b800000 */
[----:B------:R-:W2:Y:S02]  /*01e0*/  LDCU.64 UR8, c[0x0][0x8a8] ;  /* 0x00011500ff0877ac */ /* 0x000ea40008000a00 */
[----:B--2---:R-:W-:-:S04]  /*01f0*/  UISETP.NE.U32.AND UP0, UPT, UR8, URZ, UPT ;  /* 0x000000ff0800728c */ /* 0x004fc8000bf05070 */
[----:B------:R-:W-:-:S09]  /*0200*/  UISETP.NE.AND.EX UP0, UPT, UR9, URZ, UPT, UP0 ;  /* 0x000000ff0900728c */ /* 0x000fd2000bf05300 */
[----:B------:R-:W-:Y:S05]  /*0210*/  BRA.U !UP0, `(.L_x_3) ;  /* 0x00000001080c7547 */ /* 0x000fea000b800000 */
[----:B------:R-:W2:Y:S02]  /*0220*/  LDC.64 R46, c[0x0][0x8a8] ;  /* 0x00022a00ff2e7b82 */ /* 0x000ea40000000a00 */
[----:B--2---:R2:W5:Y:S01]  /*0230*/  LDG.E R46, desc[UR40][R46.64] ;  /* 0x000000282e2e7981 */ /* 0x004562000c1e1900 */
[----:B------:R-:W-:Y:S05]  /*0240*/  BRA `(.L_x_2) ;  /* 0x0000000000087947 */ /* 0x000fea0003800000 */
.L_x_3:
[----:B------:R-:W2:Y:S02]  /*0250*/  LDCU UR8, c[0x0][0x8a0] ;  /* 0x00011400ff0877ac */ /* 0x000ea40008000800 */
[----:B--2---:R-:W-:Y:S02]  /*0260*/  MOV R46, UR8 ;  /* 0x00000008002e7c02 */ /* 0x004fe40008000f00 */
.L_x_2:
[----:B------:R-:W-:Y:S01]  /*0270*/  IMAD.U32 R0, RZ, RZ, UR10 ;  /* 0x0000000aff007e24 */ /* 0x000fe2000f8e00ff */
[----:B------:R-:W-:Y:S04]  /*0280*/  BSSY.RECONVERGENT B0, `(.L_x_4) ;  /* 0x000000c000007945 */ /* 0x000fe80003800200 */
[C---:B------:R-:W-:Y:S02]  /*0290*/  ISETP.NE.OR P2, PT, R0.reuse, 0x1, !P1 ;  /* 0x000000010000780c */ /* 0x040fe40004f45670 */
[----:B------:R-:W-:-:S11]  /*02a0*/  ISETP.NE.OR P0, PT, R0, 0x3, !P1 ;  /* 0x000000030000780c */ /* 0x000fd60004f05670 */
[----:B------:R-:W-:Y:S05]  /*02b0*/  @P2 BRA `(.L_x_5) ;  /* 0x0000000000202947 */ /* 0x000fea0003800000 */
[----:B------:R-:W3:Y:S02]  /*02c0*/  LDCU.64 UR8, c[0x0][0x348] ;  /* 0x00006900ff0877ac */ /* 0x000ee40008000a00 */
[----:B---3--:R-:W-:Y:S02]  /*02d0*/  UIADD3 UR12, UP1, UPT, UR8, 0x80, URZ ;  /* 0x00000080080c7890 */ /* 0x008fe4000ff3e0ff */
[----:B------:R-:W-:Y:S02]  /*02e0*/  UIADD3 UR8, UP0, UPT, UR8, 0x180, URZ ;  /* 0x0000018008087890 */ /* 0x000fe4000ff1e0ff */
[----:B------:R-:W-:Y:S02]  /*02f0*/  UIADD3.X UR13, UPT, UPT, URZ, UR9, URZ, UP1, !UPT ;  /* 0x00000009ff0d7290 */ /* 0x000fe40008ffe4ff */
[----:B------:R-:W-:-:S07]  /*0300*/  UIADD3.X UR9, UPT, UPT, URZ, UR9, URZ, UP0, !UPT ;  /* 0x00000009ff097290 */ /* 0x000fce00087fe4ff */
[----:B------:R3:W-:Y:S02]  /*0310*/  UTMACCTL.PF [UR12] ;  /* 0x000000000c0079b9 */ /* 0x0007e40008040000 */
[----:B------:R3:W-:Y:S02]  /*0320*/  UTMACCTL.PF [UR8] ;  /* 0x00000000080079b9 */ /* 0x0007e40008040000 */
[----:B---3--:R-:W-:Y:S01]  /*0330*/  NOP ;  /* 0x0000000000007918 */ /* 0x008fe20000000000 */
.L_x_5:
[----:B------:R-:W-:Y:S05]  /*0340*/  BSYNC.RECONVERGENT B0 ;  /* 0x0000000000007941 */ /* 0x000fea0003800200 */
.L_x_4:
[----:B------:R-:W-:Y:S04]  /*0350*/  BSSY.RECONVERGENT B0, `(.L_x_6) ;  /* 0x000000a000007945 */ /* 0x000fe80003800200 */
        /* <DEDUP_REMOVED lines=9> */
.L_x_7:
[----:B------:R-:W-:Y:S05]  /*03f0*/  BSYNC.RECONVERGENT B0 ;  /* 0x0000000000007941 */ /* 0x000fea0003800200 */
.L_x_6:
[----:B------:R-:W3:Y:S01]  /*0400*/  LDCU.64 UR8, c[0x0][0x888] ;  /* 0x00011100ff0877ac */ /* 0x000ee20008000a00 */
[----:B------:R-:W-:Y:S02]  /*0410*/  UISETP.EQ.U32.AND UP1, UPT, UR6, URZ, UPT ;  /* 0x000000ff0600728c */ /* 0x000fe4000bf22070 */
[----:B------:R-:W-:Y:S02]  /*0420*/  UPLOP3.LUT UP5, UPT, UPT, UPT, UPT, 0x80, 0x8 ;  /* 0x000000000008789c */ /* 0x000fe40003faf070 */
[----:B---3--:R-:W-:-:S04]  /*0430*/  UISETP.NE.U32.AND UP0, UPT, UR8, URZ, UPT ;  /* 0x000000ff0800728c */ /* 0x008fc8000bf05070 */
[----:B------:R-:W-:-:S04]  /*0440*/  UISETP.NE.AND.EX UP0, UPT, UR9, URZ, UPT, UP0 ;  /* 0x000000ff0900728c */ /* 0x000fc8000bf05300 */
[----:B------:R-:W-:-:S04]  /*0450*/  UISETP.EQ.OR.EX UP2, UPT, UR7, URZ, !UP0, UP1 ;  /* 0x000000ff0700728c */ /* 0x000fc8000c742710 */
[----:B------:R-:W-:-:S05]  /*0460*/  UP2UR UR44, UPR, URZ, 0x4 ;  /* 0x00000004ff2c7883 */ /* 0x000fca0008000000 */
[----:B------:R-:W-:Y:S07]  /*0470*/  BRA.U !UP2, `(.L_x_8) ;  /* 0x000000010a207547 */ /* 0x000fee000b800000 */
[----:B-----5:R-:W-:Y:S01]  /*0480*/  R2UR UR8, R48 ;  /* 0x00000000300872ca */ /* 0x020fe200000e0000 */
[----:B------:R-:W-:Y:S02]  /*0490*/  UISETP.NE.U32.AND UP2, UPT, UR6, URZ, UPT ;  /* 0x000000ff0600728c */ /* 0x000fe4000bf45070 */
[----:B------:R-:W-:Y:S02]  /*04a0*/  USEL UR6, URZ, 0xffffffff, UP0 ;  /* 0xffffffffff067887 */ /* 0x000fe40008000000 */
[----:B------:R-:W-:-:S08]  /*04b0*/  UISETP.NE.AND.EX UP2, UPT, UR7, URZ, UPT, UP2 ;  /* 0x000000ff0700728c */ /* 0x000fd0000bf45320 */
[----:B------:R-:W-:-:S04]  /*04c0*/  UISETP.NE.AND UP1, UPT, UR8, URZ, UPT ;  /* 0x000000ff0800728c */ /* 0x000fc8000bf25270 */
[----:B------:R-:W-:-:S04]  /*04d0*/  @!UP2 USEL UR6, URZ, 0xffffffff, UP1 ;  /* 0xffffffffff06a887 */ /* 0x000fc80008800000 */
[----:B------:R-:W-:-:S04]  /*04e0*/  ULOP3.LUT UR6, UR6, 0x1, URZ, 0xc0, !UPT ;  /* 0x0000000106067892 */ /* 0x000fc8000f8ec0ff */
[----:B------:R-:W-:-:S11]  /*04f0*/  UISETP.NE.U32.AND UP5, UPT, UR6, 0x1, UPT ;  /* 0x000000010600788c */ /* 0x000fd6000bfa5070 */
.L_x_8:
[----:B------:R-:W3:Y:S01]  /*0500*/  SHFL.IDX PT, R0, R106, RZ, 0x1f ;  /* 0x00001fff6a007589 */ /* 0x000ee200000e0000 */
[----:B------:R-:W-:-:S04]  /*0510*/  UISETP.NE.AND UP1, UPT, UR10, 0x2, UPT ;  /* 0x000000020a00788c */ /* 0x000fc8000bf25270 */
[----:B------:R-:W-:Y:S02]  /*0520*/  UISETP.EQ.AND UP2, UPT, UR5, URZ, !UP1 ;  /* 0x000000ff0500728c */ /* 0x000fe4000cf42270 */
[----:B------:R-:W-:-:S04]  /*0530*/  USEL UR7, URZ, 0x1, UP1 ;  /* 0x00000001ff077887 */ /* 0x000fc80008800000 */
[----:B------:R-:W-:Y:S02]  /*0540*/  PLOP3.LUT P5, PT, P1, PT, UP2, 0x80, 0x8 ;  /* 0x000000000008781c */ /* 0x000fe40000faf028 */
[----:B---3--:R-:W-:-:S13]  /*0550*/  ISETP.NE.AND P0, PT, R0, RZ, PT ;  /* 0x000000ff0000720c */ /* 0x008fda0003f05270 */
[----:B------:R-:W-:Y:S05]  /*0560*/  @P0 BRA `(.L_x_9) ;  /* 0x0000000400500947 */ /* 0x000fea0003800000 */
[----:B------:R-:W-:Y:S01]  /*0570*/  ELECT P0, URZ, PT ;  /* 0x0000000000ff782f */ /* 0x000fe20003800000 */
[----:B------:R-:W-:-:S12]  /*0580*/  BSSY.RECONVERGENT B0, `(.L_x_9) ;  /* 0x0000052000007945 */ /* 0x000fd80003800200 */
[----:B------:R-:W-:Y:S05]  /*0590*/  @!P0 BRA `(.L_x_10) ;  /* 0x0000000400408947 */ /* 0x000fea0003800000 */
[----:B------:R-:W-:Y:S01]  /*05a0*/  UMOV UR8, 0x400 ;  /* 0x0000040000087882 */ /* 0x000fe20000000000 */
[----:B------:R-:W-:Y:S01]  /*05b0*/  UMOV UR6, 0x1 ;  /* 0x0000000100067882 */ /* 0x000fe20000000000 */
[----:B------:R-:W-:Y:S02]  /*05c0*/  ULEA UR8, UR37, UR8, 0x18 ;  /* 0x0000000825087291 */ /* 0x000fe4000f8ec0ff */
[----:B------:R-:W-:-:S04]  /*05d0*/  UIADD3 UR12, UPT, UPT, -UR6, 0x100000, URZ ;  /* 0x00100000060c7890 */ /* 0x000fc8000fffe1ff */
[----:B------:R-:W-:Y:S02]  /*05e0*/  USHF.L.U32 UR13, UR12, 0xb, URZ ;  /* 0x0000000b0c0d7899 */ /* 0x000fe400080006ff */
[----:B------:R-:W-:Y:S01]  /*05f0*/  USHF.L.U32 UR12, UR12, 0x1, URZ ;  /* 0x000000010c0c7899 */ /* 0x000fe200080006ff */
[----:B------:R-:W3:Y:S11]  /*0600*/  FENCE.VIEW.ASYNC.S ;  /* 0x00000000000073c6 */ /* 0x000ef60000000000 */
[----:B---3--:R3:W4:Y:S01]  /*0610*/  SYNCS.EXCH.64 URZ, [UR8], UR12 ;  /* 0x0000000c08ff75b2 */ /* 0x0087220008000100 */
[----:B------:R3:W1:Y:S01]  /*0620*/  SYNCS.EXCH.64 URZ, [UR8+0x120], UR12 ;  /* 0x0001200c08ff75b2 */ /* 0x0006620008000100 */
        /* <DEDUP_REMOVED lines=69> */
[----:B------:R3:W1:Y:S02]  /*0a80*/  SYNCS.EXCH.64 URZ, [UR8+0x238], UR12 ;  /* 0x0002380c08ff75b2 */ /* 0x0006640008000100 */
[----:B---34-:R-:W-:Y:S01]  /*0a90*/  NOP ;  /* 0x0000000000007918 */ /* 0x018fe20000000000 */
.L_x_10:
[----:B------:R-:W-:Y:S05]  /*0aa0*/  BSYNC.RECONVERGENT B0 ;  /* 0x0000000000007941 */ /* 0x000fea0003800200 */
.L_x_9:
[----:B------:R-:W3:Y:S01]  /*0ab0*/  SHFL.IDX PT, R0, R106, RZ, 0x1f ;  /* 0x00001fff6a007589 */ /* 0x000ee200000e0000 */
[----:B------:R-:W-:Y:S01]  /*0ac0*/  NOP ;  /* 0x0000000000007918 */ /* 0x000fe20000000000 */
[----:B---3--:R-:W-:-:S13]  /*0ad0*/  ISETP.NE.AND P0, PT, R0, 0x1, PT ;  /* 0x000000010000780c */ /* 0x008fda0003f05270 */
[----:B------:R-:W-:Y:S05]  /*0ae0*/  @P0 BRA `(.L_x_11) ;  /* 0x00000000003c0947 */ /* 0x000fea0003800000 */
[----:B------:R-:W-:Y:S01]  /*0af0*/  UMOV UR9, 0x400 ;  /* 0x0000040000097882 */ /* 0x000fe20000000000 */
[----:B------:R-:W-:Y:S01]  /*0b00*/  UMOV UR8, 0x20 ;  /* 0x0000002000087882 */ /* 0x000fe20000000000 */
[----:B------:R-:W-:Y:S01]  /*0b10*/  UMOV UR6, 0x80 ;  /* 0x0000008000067882 */ /* 0x000fe20000000000 */
[----:B------:R-:W-:Y:S02]  /*0b20*/  ULEA UR9, UR37, UR9, 0x18 ;  /* 0x0000000925097291 */ /* 0x000fe4000f8ec0ff */
[----:B------:R-:W-:-:S04]  /*0b30*/  UIADD3 UR12, UPT, UPT, -UR8, 0x100000, URZ ;  /* 0x00100000080c7890 */ /* 0x000fc8000fffe1ff */
[----:B------:R-:W-:Y:S02]  /*0b40*/  USHF.L.U32 UR13, UR12, 0xb, URZ ;  /* 0x0000000b0c0d7899 */ /* 0x000fe400080006ff */
[----:B------:R-:W-:Y:S02]  /*0b50*/  USHF.L.U32 UR12, UR12, 0x1, URZ ;  /* 0x000000010c0c7899 */ /* 0x000fe400080006ff */
[----:B------:R-:W-:-:S04]  /*0b60*/  UIADD3 UR14, UPT, UPT, -UR6, 0x100000, URZ ;  /* 0x00100000060e7890 */ /* 0x000fc8000fffe1ff */
[----:B------:R-:W-:Y:S02]  /*0b70*/  USHF.L.U32 UR15, UR14, 0xb, URZ ;  /* 0x0000000b0e0f7899 */ /* 0x000fe400080006ff */
[----:B------:R-:W-:Y:S01]  /*0b80*/  USHF.L.U32 UR14, UR14, 0x1, URZ ;  /* 0x000000010e0e7899 */ /* 0x000fe200080006ff */
[----:B------:R-:W-:Y:S01]  /*0b90*/  ELECT P0, URZ, PT ;  /* 0x0000000000ff782f */ /* 0x000fe20003800000 */
[----:B------:R-:W3:Y:S02]  /*0ba0*/  FENCE.VIEW.ASYNC.S ;  /* 0x00000000000073c6 */ /* 0x000ee40000000000 */
[----:B---3--:R3:W4:Y:S08]  /*0bb0*/  SYNCS.EXCH.64 URZ, [UR9+0x240], UR12 ;  /* 0x0002400c09ff75b2 */ /* 0x0087300008000100 */
[----:B------:R3:W1:Y:S01]  /*0bc0*/  SYNCS.EXCH.64 URZ, [UR9+0x248], UR14 ;  /* 0x0002480e09ff75b2 */ /* 0x0006620008000100 */
[----:B------:R-:W-:Y:S01]  /*0bd0*/  NOP ;  /* 0x0000000000007918 */ /* 0x000fe20000000000 */
.L_x_11:
[----:B------:R-:W2:Y:S01]  /*0be0*/  SHFL.IDX PT, R0, R106, RZ, 0x1f ;  /* 0x00001fff6a007589 */ /* 0x000ea200000e0000 */
[----:B------:R-:W-:Y:S01]  /*0bf0*/  NOP ;  /* 0x0000000000007918 */ /* 0x000fe20000000000 */
[----:B--2---:R-:W-:-:S13]  /*0c00*/  ISETP.NE.AND P0, PT, R0, 0x3, PT ;  /* 0x000000030000780c */ /* 0x004fda0003f05270 */
[----:B------:R-:W-:Y:S05]  /*0c10*/  @P0 BRA `(.L_x_12) ;  /* 0x00000000002c0947 */ /* 0x000fea0003800000 */
[----:B------:R-:W-:Y:S01]  /*0c20*/  UMOV UR8, 0x400 ;  /* 0x0000040000087882 */ /* 0x000fe20000000000 */
[----:B------:R-:W-:Y:S01]  /*0c30*/  UMOV UR6, 0x20 ;  /* 0x0000002000067882 */ /* 0x000fe20000000000 */
[----:B------:R-:W-:Y:S02]  /*0c40*/  ULEA UR8, UR37, UR8, 0x18 ;  /* 0x0000000825087291 */ /* 0x000fe4000f8ec0ff */
[----:B---3--:R-:W-:-:S04]  /*0c50*/  UIADD3 UR12, UPT, UPT, -UR6, 0x100000, URZ ;  /* 0x00100000060c7890 */ /* 0x008fc8000fffe1ff */
[----:B------:R-:W-:Y:S02]  /*0c60*/  USHF.L.U32 UR13, UR12, 0xb, URZ ;  /* 0x0000000b0c0d7899 */ /* 0x000fe400080006ff */
[----:B------:R-:W-:Y:S01]  /*0c70*/  USHF.L.U32 UR12, UR12, 0x1, URZ ;  /* 0x000000010c0c7899 */ /* 0x000fe200080006ff */
[----:B------:R-:W-:Y:S01]  /*0c80*/  ELECT P0, URZ, PT ;  /* 0x0000000000ff782f */ /* 0x000fe20003800000 */
[----:B------:R-:W2:Y:S10]  /*0c90*/  FENCE.VIEW.ASYNC.S ;  /* 0x00000000000073c6 */ /* 0x000eb40000000000 */
[----:B--2---:R2:W3:Y:S01]  /*0ca0*/  SYNCS.EXCH.64 URZ, [UR8+0x250], UR12 ;  /* 0x0002500c08ff75b2 */ /* 0x0044e20008000100 */
[----:B------:R2:W1:Y:S01]  /*0cb0*/  SYNCS.EXCH.64 URZ, [UR8+0x258], UR12 ;  /* 0x0002580c08ff75b2 */ /* 0x0004620008000100 */
[----:B------:R-:W-:Y:S01]  /*0cc0*/  NOP ;  /* 0x0000000000007918 */ /* 0x000fe20000000000 */
.L_x_12:
[----:B------:R-:W4:Y:S01]  /*0cd0*/  SHFL.IDX PT, R0, R106, RZ, 0x1f ;  /* 0x00001fff6a007589 */ /* 0x000f2200000e0000 */
[----:B------:R-:W-:Y:S01]  /*0ce0*/  NOP ;  /* 0x0000000000007918 */ /* 0x000fe20000000000 */
[----:B----4-:R-:W-:-:S13]  /*0cf0*/  ISETP.NE.AND P0, PT, R0, 0x4, PT ;  /* 0x000000040000780c */ /* 0x010fda0003f05270 */
[----:B------:R-:W-:Y:S05]  /*0d00*/  @P0 BRA `(.L_x_13) ;  /* 0x0000000000480947 */ /* 0x000fea0003800000 */
[----:B---3--:R-:W-:Y:S01]  /*0d10*/  UMOV UR9, 0x1e0 ;  /* 0x000001e000097882 */ /* 0x008fe20000000000 */
[----:B--2---:R-:W-:Y:S01]  /*0d20*/  UMOV UR8, 0x400 ;  /* 0x0000040000087882 */ /* 0x004fe20000000000 */
[----:B------:R-:W-:Y:S01]  /*0d30*/  USEL UR9, UR9, 0x1a0, UP5 ;  /* 0x000001a009097887 */ /* 0x000fe2000a800000 */
        /* <DEDUP_REMOVED lines=9> */
[----:B------:R-:W2:Y:S02]  /*0dd0*/  FENCE.VIEW.ASYNC.S ;  /* 0x00000000000073c6 */ /* 0x000ea40000000000 */
[----:B--2---:R4:W2:Y:S08]  /*0de0*/  SYNCS.EXCH.64 URZ, [UR8+0x260], UR12 ;  /* 0x0002600c08ff75b2 */ /* 0x0048b00008000100 */
[----:B------:R4:W3:Y:S01]  /*0df0*/  SYNCS.EXCH.64 URZ, [UR8+0x270], UR14 ;  /* 0x0002700e08ff75b2 */ /* 0x0008e20008000100 */
[----:B------:R4:W1:Y:S01]  /*0e00*/  SYNCS.EXCH.64 URZ, [UR8+0x268], UR12 ;  /* 0x0002680c08ff75b2 */ /* 0x0008620008000100 */
[----:B------:R4:W1:Y:S02]  /*0e10*/  SYNCS.EXCH.64 URZ, [UR8+0x278], UR14 ;  /* 0x0002780e08ff75b2 */ /* 0x0008640008000100 */
[----:B----4-:R-:W-:Y:S01]  /*0e20*/  NOP ;  /* 0x0000000000007918 */ /* 0x010fe20000000000 */
.L_x_13:
[----:B------:R-:W4:Y:S01]  /*0e30*/  SHFL.IDX PT, R0, R106, RZ, 0x1f ;  /* 0x00001fff6a007589 */ /* 0x000f2200000e0000 */
[----:B------:R-:W-:Y:S01]  /*0e40*/  NOP ;  /* 0x0000000000007918 */ /* 0x000fe20000000000 */
[----:B----4-:R-:W-:-:S13]  /*0e50*/  ISETP.NE.AND P0, PT, R0, 0x5, PT ;  /* 0x000000050000780c */ /* 0x010fda0003f05270 */
[----:B------:R-:W-:Y:S05]  /*0e60*/  @P0 BRA `(.L_x_14) ;  /* 0x0000000000540947 */ /* 0x000fea0003800000 */
[----:B---3--:R-:W-:Y:S01]  /*0e70*/  UMOV UR9, 0x400 ;  /* 0x0000040000097882 */ /* 0x008fe20000000000 */
[----:B--2---:R-:W-:Y:S01]  /*0e80*/  UMOV UR8, 0x1 ;  /* 0x0000000100087882 */ /* 0x004fe20000000000 */
        /* <DEDUP_REMOVED lines=13> */
[----:B------:R4:W1:Y:S01]  /*0f60*/  SYNCS.EXCH.64 URZ, [UR9+0x2a8], UR14 ;  /* 0x0002a80e09ff75b2 */ /* 0x0008620008000100 */
[----:B------:R4:W1:Y:S01]  /*0f70*/  SYNCS.EXCH.64 URZ, [UR9+0x290], UR12 ;  /* 0x0002900c09ff75b2 */ /* 0x0008620008000100 */
[----:B------:R4:W1:Y:S01]  /*0f80*/  SYNCS.EXCH.64 URZ, [UR9+0x2b0], UR14 ;  /* 0x0002b00e09ff75b2 */ /* 0x0008620008000100 */
[----:B------:R4:W1:Y:S01]  /*0f90*/  SYNCS.EXCH.64 URZ, [UR9+0x298], UR12 ;  /* 0x0002980c09ff75b2 */ /* 0x0008620008000100 */
[----:B------:R4:W1:Y:S02]  /*0fa0*/  SYNCS.EXCH.64 URZ, [UR9+0x2b8], UR14 ;  /* 0x0002b80e09ff75b2 */ /* 0x0008640008000100 */
[----:B----4-:R-:W-:Y:S01]  /*0fb0*/  NOP ;  /* 0x0000000000007918 */ /* 0x010fe20000000000 */
.L_x_14:
[----:B------:R-:W4:Y:S01]  /*0fc0*/  SHFL.IDX PT, R0, R106, RZ, 0x1f ;  /* 0x00001fff6a007589 */ /* 0x000f2200000e0000 */
[----:B------:R-:W-:Y:S01]  /*0fd0*/  ISETP.NE.OR P1, PT, RZ, UR10, !P1 ;  /* 0x0000000aff007c0c */ /* 0x000fe2000cf25670 */
[----:B------:R-:W-:Y:S01]  /*0fe0*/  NOP ;  /* 0x0000000000007918 */ /* 0x000fe20000000000 */
[----:B----4-:R-:W-:-:S13]  /*0ff0*/  ISETP.NE.AND P0, PT, R0, 0x3, PT ;  /* 0x000000030000780c */ /* 0x010fda0003f05270 */
[----:B------:R-:W-:Y:S05]  /*1000*/  @P0 BRA `(.L_x_15) ;  /* 0x0000000000340947 */ /* 0x000fea0003800000 */
[----:B--2---:R-:W-:Y:S01]  /*1010*/  UMOV UR8, 0x400 ;  /* 0x0000040000087882 */ /* 0x004fe20000000000 */
[----:B------:R-:W-:Y:S01]  /*1020*/  UMOV UR6, 0x20 ;  /* 0x0000002000067882 */ /* 0x000fe20000000000 */
[----:B------:R-:W-:Y:S02]  /*1030*/  ULEA UR8, UR37, UR8, 0x18 ;  /* 0x0000000825087291 */ /* 0x000fe4000f8ec0ff */
[----:B---3--:R-:W-:-:S04]  /*1040*/  UIADD3 UR12, UPT, UPT, -UR6, 0x100000, URZ ;  /* 0x00100000060c7890 */ /* 0x008fc8000fffe1ff */
[----:B------:R-:W-:Y:S02]  /*1050*/  USHF.L.U32 UR13, UR12, 0xb, URZ ;  /* 0x0000000b0c0d7899 */ /* 0x000fe400080006ff */
[----:B------:R-:W-:Y:S01]  /*1060*/  USHF.L.U32 UR12, UR12, 0x1, URZ ;  /* 0x000000010c0c7899 */ /* 0x000fe200080006ff */
[----:B------:R-:W-:Y:S01]  /*1070*/  ELECT P0, URZ, PT ;  /* 0x0000000000ff782f */ /* 0x000fe20003800000 */
[----:B------:R-:W2:Y:S10]  /*1080*/  FENCE.VIEW.ASYNC.S ;  /* 0x00000000000073c6 */ /* 0x000eb40000000000 */
[----:B--2---:R4:W2:Y:S01]  /*1090*/  SYNCS.EXCH.64 URZ, [UR8+0x2c0], UR12 ;  /* 0x0002c00c08ff75b2 */ /* 0x0048a20008000100 */
[----:B------:R4:W3:Y:S01]  /*10a0*/  SYNCS.EXCH.64 URZ, [UR8+0x2d0], UR12 ;  /* 0x0002d00c08ff75b2 */ /* 0x0008e20008000100 */
[----:B------:R4:W1:Y:S01]  /*10b0*/  SYNCS.EXCH.64 URZ, [UR8+0x2c8], UR12 ;  /* 0x0002c80c08ff75b2 */ /* 0x0008620008000100 */
[----:B------:R4:W1:Y:S02]  /*10c0*/  SYNCS.EXCH.64 URZ, [UR8+0x2d8], UR12 ;  /* 0x0002d80c08ff75b2 */ /* 0x0008640008000100 */
[----:B----4-:R-:W-:Y:S01]  /*10d0*/  NOP ;  /* 0x0000000000007918 */ /* 0x010fe20000000000 */
.L_x_15:
[----:B------:R-:W-:Y:S01]  /*10e0*/  VOTEU.ALL UP1, P1 ;  /* 0x0000000000ff7886 */ /* 0x000fe20000820000 */
[----:B--2---:R-:W2:Y:S01]  /*10f0*/  LDCU UR8, c[0x0][0x36c] ;  /* 0x00006d80ff0877ac */ /* 0x004ea20008000800 */
[----:B------:R-:W-:Y:S01]  /*1100*/  NOP ;  /* 0x0000000000007918 */ /* 0x000fe20000000000 */
[----:B------:R-:W-:Y:S01]  /*1110*/  LOP3.LUT R10, R103, 0x1f, RZ, 0xc0, !PT ;  /* 0x0000001f670a7812 */ /* 0x000fe200078ec0ff */
[----:B---3--:R-:W-:Y:S01]  /*1120*/  UMOV UR12, 0x20 ;  /* 0x00000020000c7882 */ /* 0x008fe20000000000 */
[----:B------:R-:W-:Y:S01]  /*1130*/  @!UP1 UMOV UR6, 0x400 ;  /* 0x0000040000069882 */ /* 0x000fe20000000000 */
[----:B------:R-:W-:-:S04]  /*1140*/  @!UP1 UIADD3 UR12, UPT, UPT, -UR12, 0x100000, URZ ;  /* 0x001000000c0c9890 */ /* 0x000fc8000fffe1ff */
[----:B------:R-:W-:Y:S02]  /*1150*/  @!UP1 USHF.L.U32 UR13, UR12, 0xb, URZ ;  /* 0x0000000b0c0d9899 */ /* 0x000fe400080006ff */
[----:B------:R-:W-:Y:S02]  /*1160*/  @!UP1 USHF.L.U32 UR12, UR12, 0x1, URZ ;  /* 0x000000010c0c9899 */ /* 0x000fe400080006ff */
[----:B------:R-:W-:Y:S01]  /*1170*/  @!UP1 ULEA UR6, UR37, UR6, 0x18 ;  /* 0x0000000625069291 */ /* 0x000fe2000f8ec0ff */
[----:B------:R-:W-:Y:S01]  /*1180*/  VOTEU.ALL UP1, P1 ;  /* 0x0000000000ff7886 */ /* 0x000fe20000820000 */
[----:B------:R-:W-:Y:S01]  /*1190*/  UISETP.NE.AND UP4, UPT, UR10, URZ, UPT ;  /* 0x000000ff0a00728c */ /* 0x000fe2000bf85270 */
[----:B------:R-:W3:Y:S09]  /*11a0*/  FENCE.VIEW.ASYNC.S ;  /* 0x00000000000073c6 */ /* 0x000ef20000000000 */
[----:B---3--:R3:W4:Y:S01]  /*11b0*/  @!UP1 SYNCS.EXCH.64 URZ, [UR6+0x2e0], UR12 ;  /* 0x0002e00c06ff95b2 */ /* 0x0087220008000100 */
[----:B--2---:R-:W-:-:S09]  /*11c0*/  UISETP.EQ.U32.AND UP1, UPT, UR8, 0x1, UPT ;  /* 0x000000010800788c */ /* 0x004fd2000bf22070 */
[----:B------:R-:W-:Y:S05]  /*11d0*/  BRA.U !UP1, `(.L_x_16) ;  /* 0x0000000109087547 */ /* 0x000fea000b800000 */
[----:B-1--4-:R-:W-:Y:S01]  /*11e0*/  UCGABAR_ARV ;  /* 0x00000000000079c7 */ /* 0x012fe20008000000 */
[----:B------:R-:W-:Y:S05]  /*11f0*/  BRA `(.L_x_17) ;  /* 0x0000000000047947 */ /* 0x000fea0003800000 */
.L_x_16:
[----:B-1--4-:R-:W-:Y:S01]  /*1200*/  NOP ;  /* 0x0000000000007918 */ /* 0x012fe20000000000 */
.L_x_17:
[----:B------:R-:W1:Y:S01]  /*1210*/  S2R R98, SR_CTAID.Y ;  /* 0x0000000000627919 */ /* 0x000e620000002600 */
[----:B------:R-:W-:-:S05]  /*1220*/  CS2R.32 R97, SR_CgaSize ;  /* 0x0000000000617805 */ /* 0x000fca0000008a00 */
[----:B------:R-:W-:-:S05]  /*1230*/  IMAD R97, R97, -0xa0, RZ ;  /* 0xffffff6061617824 */ /* 0x000fca00078e02ff */
[----:B---3--:R-:W-:-:S14]  /*1240*/  R2UR UR6, R97 ;  /* 0x00000000610672ca */ /* 0x008fdc00000e0000 */
[----:B------:R-:W2:Y:S01]  /*1250*/  LDCU UR6, c[0x0][UR6+0x2b4] ;  /* 0x00005680060677ac */ /* 0x000ea20008000800 */
[----:B------:R-:W-:-:S05]  /*1260*/  CS2R.32 R0, SR_CgaSize ;  /* 0x0000000000007805 */ /* 0x000fca0000008a00 */
[----:B------:R-:W-:-:S06]  /*1270*/  IMAD R0, R0, -0xa0, RZ ;  /* 0xffffff6000007824 */ /* 0x000fcc00078e02ff */
[----:B------:R-:W3:Y:S01]  /*1280*/  LDC R0, c[0x0][R0+0x2a4] ;  /* 0x0000a90000007b82 */ /* 0x000ee20000000800 */
[----:B------:R-:W-:Y:S01]  /*1290*/  PRMT R8, RZ, 0x7610, R8 ;  /* 0x00007610ff087816 */ /* 0x000fe20000000008 */
[----:B------:R-:W4:Y:S01]  /*12a0*/  S2R R11, SR_CTAID.X ;  /* 0x00000000000b7919 */ /* 0x000f220000002500 */
[----:B------:R-:W-:-:S05]  /*12b0*/  CS2R.32 R97, SR_CgaSize ;  /* 0x0000000000617805 */ /* 0x000fca0000008a00 */
[----:B------:R-:W-:-:S05]  /*12c0*/  IMAD R97, R97, -0xa0, RZ ;  /* 0xffffff6061617824 */ /* 0x000fca00078e02ff */
[----:B------:R-:W-:-:S14]  /*12d0*/  R2UR UR8, R97 ;  /* 0x00000000610872ca */ /* 0x000fdc00000e0000 */
[----:B------:R-:W3:Y:S01]  /*12e0*/  LDCU UR8, c[0x0][UR8+0x2b0] ;  /* 0x00005600080877ac */ /* 0x000ee20008000800 */
[----:B------:R-:W-:Y:S01]  /*12f0*/  UISETP.NE.AND UP2, UPT, UR10, 0x2, UPT ;  /* 0x000000020a00788c */ /* 0x000fe2000bf45270 */
[----:B------:R-:W2:Y:S01]  /*1300*/  LDC R9, c[0x0][0xb24] ;  /* 0x0002c900ff097b82 */ /* 0x000ea20000000800 */
[----:B------:R-:W-:-:S05]  /*1310*/  CS2R.32 R2, SR_CgaSize ;  /* 0x0000000000027805 */ /* 0x000fca0000008a00 */
[----:B------:R-:W-:-:S06]  /*1320*/  IMAD R2, R2, -0xa0, RZ ;  /* 0xffffff6002027824 */ /* 0x000fcc00078e02ff */
[----:B------:R-:W3:Y:S08]  /*1330*/  LDC R2, c[0x0][R2+0x2a0] ;  /* 0x0000a80002027b82 */ /* 0x000ef00000000800 */
[----:B------:R-:W3:Y:S01]  /*1340*/  LDC R40, c[0x0][0xb24] ;  /* 0x0002c900ff287b82 */ /* 0x000ee20000000800 */
[----:B-1----:R-:W-:-:S07]  /*1350*/  I2FP.F32.U32 R3, R98 ;  /* 0x0000006200037245 */ /* 0x002fce0000201000 */
[----:B------:R-:W1:Y:S01]  /*1360*/  S2UR UR36, SR_CTAID.Z ;  /* 0x00000000002479c3 */ /* 0x000e620000002700 */
[----:B--2---:R-:W-:Y:S01]  /*1370*/  ISETP.GE.AND P0, PT, R9, 0x1, PT ;  /* 0x000000010900780c */ /* 0x004fe20003f06270 */
[----:B----4-:R-:W-:Y:S01]  /*1380*/  IMAD.MOV.U32 R97, RZ, RZ, R11 ;  /* 0x000000ffff617224 */ /* 0x010fe200078e000b */
[----:B------:R-:W-:Y:S01]  /*1390*/  I2FP.F32.U32 R4, R11 ;  /* 0x0000000b00047245 */ /* 0x000fe20000201000 */
[----:B------:R-:W-:Y:S01]  /*13a0*/  FMUL R3, R3, UR6 ;  /* 0x0000000603037c20 */ /* 0x000fe20008400000 */
[----:B------:R-:W2:Y:S03]  /*13b0*/  LDCU UR6, c[0x0][0xb30] ;  /* 0x00016600ff0677ac */ /* 0x000ea60008000800 */
[----:B---3--:R-:W-:Y:S01]  /*13c0*/  FMUL R4, R4, UR8 ;  /* 0x0000000804047c20 */ /* 0x008fe20008400000 */
[----:B------:R-:W3:Y:S08]  /*13d0*/  F2I.U32.TRUNC.NTZ R81, R3 ;  /* 0x0000000300517305 */ /* 0x000ef0000020f000 */
[----:B------:R-:W4:Y:S01]  /*13e0*/  F2I.U32.TRUNC.NTZ R96, R4 ;  /* 0x0000000400607305 */ /* 0x000f22000020f000 */
[----:B--2---:R-:W-:Y:S01]  /*13f0*/  UISETP.NE.AND UP3, UPT, UR6, 0x1, UPT ;  /* 0x000000010600788c */ /* 0x004fe2000bf65270 */
[----:B---3--:R-:W-:-:S05]  /*1400*/  IADD3 R81, PT, PT, -R81, RZ, RZ ;  /* 0x000000ff51517210 */ /* 0x008fca0007ffe1ff */
[----:B------:R-:W-:Y:S01]  /*1410*/  IMAD R81, R0, R81, R98 ;  /* 0x0000005100517224 */ /* 0x000fe200078e0262 */
[----:B------:R-:W-:Y:S01]  /*1420*/  PRMT R0, RZ, 0x7610, R0 ;  /* 0x00007610ff007816 */ /* 0x000fe20000000000 */
[----:B----4-:R-:W-:-:S04]  /*1430*/  IMAD.MOV R96, RZ, RZ, -R96 ;  /* 0x000000ffff607224 */ /* 0x010fc800078e0a60 */
[----:B------:R-:W-:Y:S01]  /*1440*/  IMAD R96, R2, R96, R11 ;  /* 0x0000006002607224 */ /* 0x000fe200078e020b */
[----:B-1----:R-:W-:Y:S06]  /*1450*/  BRA.U UP4, `(.L_x_18) ;  /* 0x0000000104247547 */ /* 0x002fec000b800000 */
[----:B------:R-:W-:Y:S01]  /*1460*/  ISETP.NE.AND P1, PT, R81, RZ, PT ;  /* 0x000000ff5100720c */ /* 0x000fe20003f25270 */
[----:B------:R-:W-:Y:S01]  /*1470*/  IMAD.MOV.U32 R0, RZ, RZ, 0x3 ;  /* 0x00000003ff007424 */ /* 0x000fe200078e00ff */
[C---:B------:R-:W-:Y:S02]  /*1480*/  LOP3.LUT R3, R96.reuse, 0xfffffffe, RZ, 0xc0, !PT ;  /* 0xfffffffe60037812 */ /* 0x040fe400078ec0ff */
[----:B------:R-:W-:Y:S02]  /*1490*/  ISETP.LT.U32.OR P1, PT, R96, 0x2, !P1 ;  /* 0x000000026000780c */ /* 0x000fe40004f21470 */
[----:B------:R-:W-:Y:S02]  /*14a0*/  SHF.L.U32 R0, R0, R3, RZ ;  /* 0x0000000300007219 */ /* 0x000fe400000006ff */
[----:B------:R-:W-:Y:S02]  /*14b0*/  SEL R5, RZ, 0x1, !P1 ;  /* 0x00000001ff057807 */ /* 0x000fe40004800000 */
[----:B------:R-:W-:-:S05]  /*14c0*/  SEL R2, RZ, 0x2, !P1 ;  /* 0x00000002ff027807 */ /* 0x000fca0004800000 */
[----:B------:R-:W-:-:S05]  /*14d0*/  IMAD.IADD R2, R5, 0x1, R2 ;  /* 0x0000000105027824 */ /* 0x000fca00078e0202 */
[----:B------:R-:W-:Y:S02]  /*14e0*/  PRMT R8, R2, 0x7610, R8 ;  /* 0x0000761002087816 */ /* 0x000fe40000000008 */
.L_x_18:
[----:B------:R-:W-:Y:S05]  /*14f0*/  @!P0 BRA `(.L_x_19) ;  /* 0x0000000000b88947 */ /* 0x000fea0003800000 */
[----:B------:R-:W1:Y:S01]  /*1500*/  LDC.64 R4, c[0x0][0xb18] ;  /* 0x0002c600ff047b82 */ /* 0x000e620000000a00 */
[----:B------:R-:W-:-:S07]  /*1510*/  ISETP.NE.AND P0, PT, R9, 0x1, PT ;  /* 0x000000010900780c */ /* 0x000fce0003f05270 */
[----:B------:R-:W2:Y:S08]  /*1520*/  LDC R14, c[0x0][0xb0c] ;  /* 0x0002c300ff0e7b82 */ /* 0x000eb00000000800 */
[----:B------:R-:W3:Y:S08]  /*1530*/  LDC R13, c[0x0][0x370] ;  /* 0x0000dc00ff0d7b82 */ /* 0x000ef00000000800 */
[----:B------:R-:W4:Y:S01]  /*1540*/  LDC R16, c[0x0][0x374] ;  /* 0x0000dd00ff107b82 */ /* 0x000f220000000800 */
[----:B-1----:R-:W-:-:S07]  /*1550*/  ISETP.NE.AND P1, PT, R4, 0x1, PT ;  /* 0x000000010400780c */ /* 0x002fce0003f25270 */
[----:B------:R-:W3:Y:S01]  /*1560*/  LDC.64 R6, c[0x0][0xb10] ;  /* 0x0002c400ff067b82 */ /* 0x000ee20000000a00 */
[----:B--2---:R-:W-:-:S07]  /*1570*/  ISETP.NE.AND P2, PT, R14, 0x1, PT ;  /* 0x000000010e00780c */ /* 0x004fce0003f45270 */
[----:B------:R-:W1:Y:S08]  /*1580*/  LDC R12, c[0x0][0xb20] ;  /* 0x0002c800ff0c7b82 */ /* 0x000e700000000800 */
[----:B------:R-:W2:Y:S01]  /*1590*/  LDC.64 R2, c[0x0][0xb28] ;  /* 0x0002ca00ff027b82 */ /* 0x000ea20000000a00 */
[----:B----4-:R-:W-:-:S04]  /*15a0*/  IMAD.HI.U32 R15, R16, R5, RZ ;  /* 0x00000005100f7227 */ /* 0x010fc800078e00ff */
[----:B------:R-:W-:-:S04]  /*15b0*/  IMAD.HI.U32 R5, R98, R5, RZ ;  /* 0x0000000562057227 */ /* 0x000fc800078e00ff */
[----:B---3--:R-:W-:-:S04]  /*15c0*/  IMAD.HI.U32 R18, R13, R6, RZ ;  /* 0x000000060d127227 */ /* 0x008fc800078e00ff */
[C---:B------:R-:W-:Y:S01]  /*15d0*/  IMAD.HI.U32 R20, R11.reuse, R6, RZ ;  /* 0x000000060b147227 */ /* 0x040fe200078e00ff */
[-C--:B------:R-:W-:Y:S02]  /*15e0*/  @P2 SHF.R.U32.HI R13, RZ, R7.reuse, R18 ;  /* 0x00000007ff0d2219 */ /* 0x080fe40000011612 */
[-C--:B-1----:R-:W-:Y:S02]  /*15f0*/  @P1 SHF.R.U32.HI R16, RZ, R12.reuse, R15 ;  /* 0x0000000cff101219 */ /* 0x082fe4000001160f */
[----:B------:R-:W-:Y:S02]  /*1600*/  SHF.R.U32.HI R5, RZ, R12, R5 ;  /* 0x0000000cff057219 */ /* 0x000fe40000011605 */
[----:B------:R-:W-:Y:S02]  /*1610*/  SHF.R.U32.HI R20, RZ, R7, R20 ;  /* 0x00000007ff147219 */ /* 0x000fe40000011614 */
[----:B------:R-:W-:Y:S01]  /*1620*/  SEL R5, R98, R5, !P1 ;  /* 0x0000000562057207 */ /* 0x000fe20004800000 */
[----:B--2---:R-:W-:Y:S01]  /*1630*/  IMAD.HI.U32 R18, R16, R2, RZ ;  /* 0x0000000210127227 */ /* 0x004fe200078e00ff */
[----:B------:R-:W-:-:S02]  /*1640*/  SEL R97, R11, R20, !P2 ;  /* 0x000000140b617207 */ /* 0x000fc40005000000 */
[----:B------:R-:W-:Y:S01]  /*1650*/  IADD3 R7, PT, PT, -R5, RZ, RZ ;  /* 0x000000ff05077210 */ /* 0x000fe20007ffe1ff */
[----:B------:R-:W-:Y:S01]  /*1660*/  IMAD.HI.U32 R6, R13, R2, RZ ;  /* 0x000000020d067227 */ /* 0x000fe200078e00ff */
[----:B------:R-:W-:-:S03]  /*1670*/  @P0 SHF.R.U32.HI R16, RZ, R3, R18 ;  /* 0x00000003ff100219 */ /* 0x000fc60000011612 */
[----:B------:R-:W-:Y:S01]  /*1680*/  IMAD R7, R4, R7, R98 ;  /* 0x0000000704077224 */ /* 0x000fe200078e0262 */
[----:B------:R-:W-:Y:S01]  /*1690*/  @P0 SHF.R.U32.HI R13, RZ, R3, R6 ;  /* 0x00000003ff0d0219 */ /* 0x000fe20000011606 */
[----:B------:R-:W-:-:S04]  /*16a0*/  IMAD R16, R16, R9, RZ ;  /* 0x0000000910107224 */ /* 0x000fc800078e02ff */
[----:B------:R-:W-:Y:S01]  /*16b0*/  IMAD R6, R13, R9, RZ ;  /* 0x000000090d067224 */ /* 0x000fe200078e02ff */
[----:B------:R-:W-:-:S04]  /*16c0*/  ISETP.GE.AND P1, PT, R5, R16, PT ;  /* 0x000000100500720c */ /* 0x000fc80003f26270 */
[----:B------:R-:W-:Y:S01]  /*16d0*/  ISETP.GE.OR P1, PT, R97, R6, P1 ;  /* 0x000000066100720c */ /* 0x000fe20000f26670 */
[----:B------:R-:W-:-:S05]  /*16e0*/  IMAD.HI.U32 R6, R5, R2, RZ ;  /* 0x0000000205067227 */ /* 0x000fca00078e00ff */
[----:B------:R-:W-:-:S04]  /*16f0*/  SHF.R.U32.HI R6, RZ, R3, R6 ;  /* 0x00000003ff067219 */ /* 0x000fc80000011606 */
[----:B------:R-:W-:-:S03]  /*1700*/  SEL R6, R5, R6, !P0 ;  /* 0x0000000605067207 */ /* 0x000fc60004000000 */
[----:B------:R-:W-:Y:S01]  /*1710*/  @!P1 IMAD.HI.U32 R12, R97, R2, RZ ;  /* 0x00000002610c9227 */ /* 0x000fe200078e00ff */
[----:B------:R-:W-:-:S04]  /*1720*/  IADD3 R2, PT, PT, -R6, RZ, RZ ;  /* 0x000000ff06027210 */ /* 0x000fc80007ffe1ff */
[----:B------:R-:W-:Y:S01]  /*1730*/  @!P1 SHF.R.U32.HI R12, RZ, R3, R12 ;  /* 0x00000003ff0c9219 */ /* 0x000fe2000001160c */
[----:B------:R-:W-:-:S03]  /*1740*/  IMAD R2, R9, R2, R5 ;  /* 0x0000000209027224 */ /* 0x000fc600078e0205 */
[----:B------:R-:W-:-:S05]  /*1750*/  @!P1 SEL R3, R97, R12, !P0 ;  /* 0x0000000c61039207 */ /* 0x000fca0004000000 */
[--C-:B------:R-:W-:Y:S02]  /*1760*/  @!P1 IMAD.IADD R6, R6, 0x1, -R3.reuse ;  /* 0x0000000106069824 */ /* 0x100fe400078e0a03 */
[----:B------:R-:W-:Y:S01]  /*1770*/  @!P1 IMAD R3, R2, R13, R3 ;  /* 0x0000000d02039224 */ /* 0x000fe200078e0203 */
[----:B------:R-:W-:Y:S01]  /*1780*/  IADD3 R2, PT, PT, -R97, RZ, RZ ;  /* 0x000000ff61027210 */ /* 0x000fe20007ffe1ff */
[----:B------:R-:W-:Y:S02]  /*1790*/  @!P1 IMAD R5, R6, R9, R97 ;  /* 0x0000000906059224 */ /* 0x000fe400078e0261 */
[----:B------:R-:W-:Y:S02]  /*17a0*/  @!P1 IMAD.MOV.U32 R97, RZ, RZ, R3 ;  /* 0x000000ffff619224 */ /* 0x000fe400078e0003 */
[----:B------:R-:W-:Y:S02]  /*17b0*/  IMAD R2, R14, R2, R11 ;  /* 0x000000020e027224 */ /* 0x000fe400078e020b */
[----:B------:R-:W-:-:S02]  /*17c0*/  IMAD R98, R5, R4, R7 ;  /* 0x0000000405627224 */ /* 0x000fc400078e0207 */
[----:B------:R-:W-:Y:S02]  /*17d0*/  IMAD R97, R97, R14, R2 ;  /* 0x0000000e61617224 */ /* 0x000fe400078e0202 */
.L_x_19:
[----:B------:R-:W-:Y:S05]  /*17e0*/  BRA.U UP3, `(.L_x_20) ;  /* 0x0000000103407547 */ /* 0x000fea000b800000 */
[----:B------:R-:W1:Y:S08]  /*17f0*/  LDC.64 R4, c[0x0][0xb10] ;  /* 0x0002c400ff047b82 */ /* 0x000e700000000a00 */
[----:B------:R-:W2:Y:S08]  /*1800*/  LDC.64 R2, c[0x0][0xb18] ;  /* 0x0002c600ff027b82 */ /* 0x000eb00000000a00 */
[----:B------:R-:W3:Y:S08]  /*1810*/  LDC R6, c[0x0][0xb20] ;  /* 0x0002c800ff067b82 */ /* 0x000ef00000000800 */
[----:B------:R-:W4:Y:S01]  /*1820*/  LDC R12, c[0x0][0xb0c] ;  /* 0x0002c300ff0c7b82 */ /* 0x000f220000000800 */
[----:B-1----:R-:W-:-:S05]  /*1830*/  IMAD.HI.U32 R4, R97, R4, RZ ;  /* 0x0000000461047227 */ /* 0x002fca00078e00ff */
[----:B------:R-:W-:Y:S01]  /*1840*/  SHF.R.U32.HI R4, RZ, R5, R4 ;  /* 0x00000005ff047219 */ /* 0x000fe20000011604 */
[----:B--2---:R-:W-:Y:S01]  /*1850*/  IMAD.HI.U32 R3, R98, R3, RZ ;  /* 0x0000000362037227 */ /* 0x004fe200078e00ff */
[----:B------:R-:W-:-:S04]  /*1860*/  ISETP.NE.AND P0, PT, R2, 0x1, PT ;  /* 0x000000010200780c */ /* 0x000fc80003f05270 */
[----:B---3--:R-:W-:-:S04]  /*1870*/  SHF.R.U32.HI R3, RZ, R6, R3 ;  /* 0x00000006ff037219 */ /* 0x008fc80000011603 */
[----:B------:R-:W-:Y:S02]  /*1880*/  SEL R3, R98, R3, !P0 ;  /* 0x0000000362037207 */ /* 0x000fe40004000000 */
[----:B----4-:R-:W-:-:S04]  /*1890*/  ISETP.NE.AND P1, PT, R12, 0x1, PT ;  /* 0x000000010c00780c */ /* 0x010fc80003f25270 */
[----:B------:R-:W-:-:S05]  /*18a0*/  SEL R6, R97, R4, !P1 ;  /* 0x0000000461067207 */ /* 0x000fca0004800000 */
[----:B------:R-:W-:Y:S02]  /*18b0*/  IMAD.IADD R4, R3, 0x1, -R6 ;  /* 0x0000000103047824 */ /* 0x000fe400078e0a06 */
[----:B------:R-:W-:Y:S02]  /*18c0*/  IMAD.IADD R3, R6, 0x1, -R3 ;  /* 0x0000000106037824 */ /* 0x000fe400078e0a03 */
[----:B------:R-:W-:Y:S02]  /*18d0*/  IMAD R97, R4, R12, R97 ;  /* 0x0000000c04617224 */ /* 0x000fe400078e0261 */
[----:B------:R-:W-:Y:S02]  /*18e0*/  IMAD R98, R3, R2, R98 ;  /* 0x0000000203627224 */ /* 0x000fe400078e0262 */
.L_x_20:
[----:B------:R-:W-:Y:S05]  /*18f0*/  BRA.U !UP1, `(.L_x_21) ;  /* 0x00000001090c7547 */ /* 0x000fea000b800000 */
[----:B------:R-:W-:Y:S01]  /*1900*/  UCGABAR_WAIT ;  /* 0x0000000000007dc7 */ /* 0x000fe20008000000 */
[----:B------:R-:W-:Y:S01]  /*1910*/  CCTL.IVALL ;  /* 0x00000000ff00798f */ /* 0x000fe20002000000 */
[----:B------:R-:W-:Y:S05]  /*1920*/  BRA `(.L_x_22) ;  /* 0x0000000000047947 */ /* 0x000fea0003800000 */
.L_x_21:
[----:B------:R-:W-:Y:S06]  /*1930*/  BAR.SYNC.DEFER_BLOCKING 0x0 ;  /* 0x0000000000007b1d */ /* 0x000fec0000010000 */
.L_x_22:
[----:B------:R-:W-:Y:S05]  /*1940*/  BRA.U UP2, `(.L_x_23) ;  /* 0x0000002502347547 */ /* 0x000fea000b800000 */
[----:B------:R-:W1:Y:S01]  /*1950*/  LDCU UR15, c[0x0][0x38c] ;  /* 0x00007180ff0f77ac */ /* 0x000e620008000800 */
[----:B------:R-:W2:Y:S01]  /*1960*/  LDC R9, c[0x0][0x370] ;  /* 0x0000dc00ff097b82 */ /* 0x000ea20000000800 */
[C---:B------:R-:W-:Y:S01]  /*1970*/  IMAD.SHL.U32 R17, R11.reuse, 0x20, RZ ;  /* 0x000000200b117824 */ /* 0x040fe200078e00ff */
[----:B------:R-:W-:Y:S01]  /*1980*/  PLOP3.LUT P1, PT, PT, PT, UP5, 0x80, 0x8 ;  /* 0x000000000008781c */ /* 0x000fe20003f2f058 */
[----:B------:R-:W-:Y:S01]  /*1990*/  UISETP.NE.AND UP1, UPT, UR10, URZ, UPT ;  /* 0x000000ff0a00728c */ /* 0x000fe2000bf25270 */
[----:B------:R-:W-:Y:S01]  /*19a0*/  ISETP.NE.AND P4, PT, R10, RZ, P5 ;  /* 0x000000ff0a00720c */ /* 0x000fe20002f85270 */
[----:B------:R-:W-:Y:S01]  /*19b0*/  IMAD.SHL.U32 R16, R11, 0x40, RZ ;  /* 0x000000400b107824 */ /* 0x000fe200078e00ff */
[----:B------:R-:W-:Y:S01]  /*19c0*/  PLOP3.LUT P1, PT, P1, PT, PT, 0x8, 0x80 ;  /* 0x000000000080781c */ /* 0x000fe20000f2e170 */
[----:B------:R-:W-:Y:S01]  /*19d0*/  IMAD.MOV.U32 R15, RZ, RZ, 0x1 ;  /* 0x00000001ff0f7424 */ /* 0x000fe200078e00ff */
[----:B------:R-:W3:Y:S01]  /*19e0*/  LDC R0, c[0x0][0x374] ;  /* 0x0000dd00ff007b82 */ /* 0x000ee20000000800 */
[----:B------:R-:W-:Y:S01]  /*19f0*/  IMAD.MOV.U32 R14, RZ, RZ, RZ ;  /* 0x000000ffff0e7224 */ /* 0x000fe200078e00ff */
[----:B------:R-:W-:Y:S01]  /*1a00*/  CS2R R12, SRZ ;  /* 0x00000000000c7805 */ /* 0x000fe2000001ff00 */
[----:B------:R-:W-:Y:S01]  /*1a10*/  IMAD.MOV.U32 R10, RZ, RZ, 0x1 ;  /* 0x00000001ff0a7424 */ /* 0x000fe200078e00ff */
[----:B------:R-:W-:Y:S01]  /*1a20*/  LOP3.LUT R17, R17, 0x20, RZ, 0xc0, !PT ;  /* 0x0000002011117812 */ /* 0x000fe200078ec0ff */
[----:B------:R-:W4:Y:S01]  /*1a30*/  LDCU.64 UR24, c[0x0][0x348] ;  /* 0x00006900ff1877ac */ /* 0x000f220008000a00 */
[----:B-1----:R-:W-:-:S02]  /*1a40*/  UIADD3 UR4, UPT, UPT, UR15, 0x3f, URZ ;  /* 0x0000003f0f047890 */ /* 0x002fc4000fffe0ff */
[----:B------:R-:W-:Y:S02]  /*1a50*/  USEL UR7, UR7, 0x2, UP1 ;  /* 0x0000000207077887 */ /* 0x000fe40008800000 */
[----:B------:R-:W-:Y:S01]  /*1a60*/  USHF.R.S32.HI UR22, URZ, 0x1f, UR4 ;  /* 0x0000001fff167899 */ /* 0x000fe20008011404 */
[----:B------:R-:W-:-:S03]  /*1a70*/  UMOV UR13, URZ ;  /* 0x000000ff000d7c82 */ /* 0x000fc60008000000 */
[----:B------:R-:W-:Y:S02]  /*1a80*/  ULEA.HI UR22, UR22, UR4, URZ, 0x6 ;  /* 0x0000000416167291 */ /* 0x000fe4000f8f30ff */
[----:B------:R-:W-:Y:S02]  /*1a90*/  UIADD3 UR4, UPT, UPT, UR15, -0x1, URZ ;  /* 0xffffffff0f047890 */ /* 0x000fe4000fffe0ff */
[----:B------:R-:W-:Y:S02]  /*1aa0*/  USHF.R.S32.HI UR22, URZ, 0x6, UR22 ;  /* 0x00000006ff167899 */ /* 0x000fe40008011416 */
[----:B------:R-:W-:Y:S02]  /*1ab0*/  UISETP.GE.U32.AND UP2, UPT, UR4, -0x7f, UPT ;  /* 0xffffff810400788c */ /* 0x000fe4000bf46070 */
[----:B------:R-:W-:Y:S02]  /*1ac0*/  UISETP.LT.U32.AND UP0, UPT, UR22, 0x24, UPT ;  /* 0x000000241600788c */ /* 0x000fe4000bf01070 */
[----:B------:R-:W-:-:S02]  /*1ad0*/  UIADD3 UR15, UPT, UPT, UR15, 0x7e, URZ ;  /* 0x0000007e0f0f7890 */ /* 0x000fc4000fffe0ff */
[----:B------:R-:W-:-:S04]  /*1ae0*/  USEL UR21, UR22, 0x24, UP0 ;  /* 0x0000002416157887 */ /* 0x000fc80008000000 */
[----:B------:R-:W-:Y:S02]  /*1af0*/  UIADD3 UR6, UPT, UPT, UR21, -0x1, URZ ;  /* 0xffffffff15067890 */ /* 0x000fe4000fffe0ff */
[----:B------:R-:W-:Y:S02]  /*1b00*/  @UP2 UIADD3 UR6, UPT, UPT, UR21, URZ, URZ ;  /* 0x000000ff15062290 */ /* 0x000fe4000fffe0ff */
[----:B------:R-:W-:Y:S02]  /*1b10*/  UIADD3 UR14, UPT, UPT, UR22, -UR21, URZ ;  /* 0x80000015160e7290 */ /* 0x000fe4000fffe0ff */
[----:B------:R-:W-:Y:S02]  /*1b20*/  UIADD3 UR5, UPT, UPT, UR6, 0x1, URZ ;  /* 0x0000000106057890 */ /* 0x000fe4000fffe0ff */
[----:B--2-4-:R-:W-:-:S12]  /*1b30*/  UIADD3 UR6, UPT, UPT, -UR6, URZ, URZ ;  /* 0x000000ff06067290 */ /* 0x014fd8000fffe1ff */
.L_x_43:
[----:B------:R-:W-:Y:S01]  /*1b40*/  UISETP.NE.AND UP0, UPT, UR37, URZ, UPT ;  /* 0x000000ff2500728c */ /* 0x000fe2000bf05270 */
[----:B------:R-:W1:Y:S08]  /*1b50*/  S2UR UR37, SR_CgaCtaId ;  /* 0x00000000002579c3 */ /* 0x000e700000008800 */
[----:B------:R-:W-:Y:S05]  /*1b60*/  BRA.U UP0, `(.L_x_24) ;  /* 0x0000000100347547 */ /* 0x000fea000b800000 */
[----:B------:R-:W2:Y:S01]  /*1b70*/  S2R R2, SR_CgaCtaId ;  /* 0x0000000000027919 */ /* 0x000ea20000008800 */
[----:B------:R-:W-:-:S04]  /*1b80*/  MOV R3, 0x400 ;  /* 0x0000040000037802 */ /* 0x000fc80000000f00 */
[----:B--2---:R-:W-:Y:S02]  /*1b90*/  LEA R3, R2, R3, 0x18 ;  /* 0x0000000302037211 */ /* 0x004fe400078ec0ff */
[----:B------:R-:W-:-:S03]  /*1ba0*/  SHF.L.U32 R2, R10, 0x1f, RZ ;  /* 0x0000001f0a027819 */ /* 0x000fc600000006ff */
[----:B------:R-:W-:-:S04]  /*1bb0*/  IMAD R3, R12, 0x8, R3 ;  /* 0x000000080c037824 */ /* 0x000fc800078e0203 */
[----:B------:R-:W2:Y:S02]  /*1bc0*/  SYNCS.PHASECHK.TRANS64.TRYWAIT P0, [R3+URZ+0x2d0], R2 ;  /* 0x0002d002030075a7 */ /* 0x000ea400080011ff */
[----:B--2---:R-:W-:Y:S05]  /*1bd0*/  @!P0 BRA `(.L_x_25) ;  /* 0x0000006000988947 */ /* 0x004fea0003800000 */
.L_x_146:
[----:B------:R-:W-:Y:S01]  /*1be0*/  VIADD R12, R12, 0x1 ;  /* 0x000000010c0c7836 */ /* 0x000fe20000000000 */
[----:B------:R2:W-:Y:S04]  /*1bf0*/  SYNCS.ARRIVE.TRANS64.A1T0 RZ, [R3+URZ+0x2c0], RZ ;  /* 0x0002c0ff03ff79a7 */ /* 0x0005e800081000ff */
[----:B------:R-:W-:-:S04]  /*1c00*/  ISETP.NE.AND P0, PT, R12, 0x2, PT ;  /* 0x000000020c00780c */ /* 0x000fc80003f05270 */
[----:B------:R-:W-:Y:S02]  /*1c10*/  SEL R12, R12, RZ, P0 ;  /* 0x000000ff0c0c7207 */ /* 0x000fe40000000000 */
[----:B--2---:R-:W-:-:S04]  /*1c20*/  SEL R3, RZ, 0x1, P0 ;  /* 0x00000001ff037807 */ /* 0x004fc80000000000 */
[----:B------:R-:W-:-:S07]  /*1c30*/  LOP3.LUT R10, R10, R3, RZ, 0x3c, !PT ;  /* 0x000000030a0a7212 */ /* 0x000fce00078e3cff */
.L_x_24:
[----:B------:R-:W-:Y:S01]  /*1c40*/  UMOV UR4, 0x400 ;  /* 0x0000040000047882 */ /* 0x000fe20000000000 */
[----:B------:R-:W-:Y:S01]  /*1c50*/  LEA.HI R3, R97, R97, RZ, 0x1 ;  /* 0x0000006161037211 */ /* 0x000fe200078f08ff */
[----:B-1----:R-:W-:Y:S01]  /*1c60*/  ULEA UR4, UR37, UR4, 0x18 ;  /* 0x0000000425047291 */ /* 0x002fe2000f8ec0ff */
[----:B------:R-:W-:Y:S01]  /*1c70*/  SHF.L.U32 R2, R15, 0x1f, RZ ;  /* 0x0000001f0f027819 */ /* 0x000fe200000006ff */
[----:B------:R-:W-:Y:S01]  /*1c80*/  UISETP.GE.U32.AND UP0, UPT, UR15, 0x7f, UPT ;  /* 0x0000007f0f00788c */ /* 0x000fe2000bf06070 */
[----:B------:R-:W-:Y:S01]  /*1c90*/  R2UR UR35, R16 ;  /* 0x00000000102372ca */ /* 0x000fe200000e0000 */
[----:B------:R-:W-:Y:S01]  /*1ca0*/  ULEA UR8, UR13, UR4, 0x3 ;  /* 0x000000040d087291 */ /* 0x000fe2000f8e18ff */
[----:B------:R-:W-:Y:S01]  /*1cb0*/  IMAD.SHL.U32 R3, R3, 0x40, RZ ;  /* 0x0000004003037824 */ /* 0x000fe200078e00ff */
[----:B------:R-:W-:Y:S01]  /*1cc0*/  R2UR UR11, R17 ;  /* 0x00000000110b72ca */ /* 0x000fe200000e0000 */
[----:B------:R-:W-:-:S03]  /*1cd0*/  UMOV UR23, URZ ;  /* 0x000000ff00177c82 */ /* 0x000fc60008000000 */
[----:B------:R-:W-:-:S03]  /*1ce0*/  LOP3.LUT R3, R3, 0xffffff80, RZ, 0xc0, !PT ;  /* 0xffffff8003037812 */ /* 0x000fc600078ec0ff */
[----:B------:R1:W2:Y:S01]  /*1cf0*/  SYNCS.PHASECHK.TRANS64.TRYWAIT P0, [UR8+0x120], R2 ;  /* 0x00012002ff0075a7 */ /* 0x0002a20008001108 */
[----:B------:R-:W-:Y:S02]  /*1d00*/  R2UR UR9, R3 ;  /* 0x00000000030972ca */ /* 0x000fe400000e0000 */
[----:B------:R-:W-:-:S11]  /*1d10*/  R2UR UR8, R98 ;  /* 0x00000000620872ca */ /* 0x000fd600000e0000 */
[----:B------:R-:W-:Y:S02]  /*1d20*/  ULOP3.LUT UR35, UR9, 0x40, UR35, 0xf8, !UPT ;  /* 0x0000004009237892 */ /* 0x000fe4000f8ef823 */
[----:B------:R-:W-:Y:S01]  /*1d30*/  ULEA UR11, UR8, UR11, 0x6 ;  /* 0x0000000b080b7291 */ /* 0x000fe2000f8e30ff */
[----:B------:R-:W-:Y:S11]  /*1d40*/  BRA.U !UP0, `(.L_x_26) ;  /* 0x0000000108c07547 */ /* 0x000ff6000b800000 */
[----:B------:R-:W-:Y:S01]  /*1d50*/  UMOV UR16, UR6 ;  /* 0x0000000600107c82 */ /* 0x000fe20008000000 */
[----:B------:R-:W-:Y:S01]  /*1d60*/  UMOV UR17, UR13 ;  /* 0x0000000d00117c82 */ /* 0x000fe20008000000 */
[----:B------:R-:W-:-:S05]  /*1d70*/  UMOV UR34, URZ ;  /* 0x000000ff00227c82 */ /* 0x000fca0008000000 */
.L_x_32:
[----:B------:R-:W-:Y:S01]  /*1d80*/  ULEA UR33, UR17, UR4, 0x3 ;  /* 0x0000000411217291 */ /* 0x000fe2000f8e18ff */
[----:B------:R-:W-:Y:S01]  /*1d90*/  @P5 MOV R3, 0x3000 ;  /* 0x0000300000035802 */ /* 0x000fe20000000f00 */
[----:B-12-4-:R-:W-:Y:S10]  /*1da0*/  @P0 BRA `(.L_x_27) ;  /* 0x00000000000c0947 */ /* 0x016ff40003800000 */
[----:B------:R-:W-:-:S04]  /*1db0*/  SHF.L.U32 R5, R15, 0x1f, RZ ;  /* 0x0000001f0f057819 */ /* 0x000fc800000006ff */
[----:B------:R-:W2:Y:S02]  /*1dc0*/  SYNCS.PHASECHK.TRANS64.TRYWAIT P0, [UR33+0x120], R5 ;  /* 0x00012005ff0075a7 */ /* 0x000ea40008001121 */
[----:B--2---:R-:W-:Y:S05]  /*1dd0*/  @!P0 BRA `(.L_x_28) ;  /* 0x00000060002c8947 */ /* 0x004fea0003800000 */
.L_x_27:
[----:B------:R2:W-:Y:S01]  /*1de0*/  @P5 SYNCS.ARRIVE.TRANS64 RZ, [UR33], R3 ;  /* 0x00000003ffff59a7 */ /* 0x0005e20008000021 */
[----:B------:R-:W-:Y:S02]  /*1df0*/  ULOP3.LUT UR8, UR7, 0x2, URZ, 0xfc, !UPT ;  /* 0x0000000207087892 */ /* 0x000fe4000f8efcff */
[----:B------:R-:W-:Y:S02]  /*1e00*/  UIADD3 UR16, UPT, UPT, UR16, 0x1, URZ ;  /* 0x0000000110107890 */ /* 0x000fe4000fffe0ff */
[----:B------:R-:W-:Y:S02]  /*1e10*/  UISETP.NE.AND UP0, UPT, UR8, 0x2, UPT ;  /* 0x000000020800788c */ /* 0x000fe4000bf05270 */
[----:B------:R-:W-:-:S07]  /*1e20*/  UISETP.NE.AND UP2, UPT, UR16, 0x1, UPT ;  /* 0x000000011000788c */ /* 0x000fce000bf45270 */
[----:B------:R-:W-:Y:S05]  /*1e30*/  BRA.U UP0, `(.L_x_29) ;  /* 0x0000000100047547 */ /* 0x000fea000b800000 */
[----:B------:R-:W-:Y:S05]  /*1e40*/  BPT.TRAP 0x1 ;  /* 0x000000040000795c */ /* 0x000fea0000300000 */
.L_x_29:
[----:B------:R-:W-:Y:S04]  /*1e50*/  BSSY.RECONVERGENT B0, `(.L_x_30) ;  /* 0x0000003000007945 */ /* 0x000fe80003800200 */
[----:B------:R-:W-:Y:S05]  /*1e60*/  @!P4 BRA `(.L_x_31) ;  /* 0x000000000004c947 */ /* 0x000fea0003800000 */
[----:B------:R-:W-:Y:S05]  /*1e70*/  BPT.TRAP 0x1 ;  /* 0x000000040000795c */ /* 0x000fea0000300000 */
.L_x_31:
[----:B------:R-:W-:Y:S05]  /*1e80*/  BSYNC.RECONVERGENT B0 ;  /* 0x0000000000007941 */ /* 0x000fea0003800200 */
.L_x_30:
[----:B------:R-:W-:Y:S02]  /*1e90*/  UIADD3 UR13, UPT, UPT, UR17, 0x1, URZ ;  /* 0x00000001110d7890 */ /* 0x000fe4000fffe0ff */
[----:B------:R-:W-:Y:S02]  /*1ea0*/  ULEA UR32, UR17, UR4, 0xc ;  /* 0x0000000411207291 */ /* 0x000fe4000f8e60ff */
[----:B------:R-:W-:Y:S02]  /*1eb0*/  UISETP.NE.AND UP0, UPT, UR13, 0x24, UPT ;  /* 0x000000240d00788c */ /* 0x000fe4000bf05270 */
[----:B------:R-:W-:Y:S02]  /*1ec0*/  UIADD3 UR28, UP1, UPT, UR24, 0x80, URZ ;  /* 0x00000080181c7890 */ /* 0x000fe4000ff3e0ff */
[----:B------:R-:W-:Y:S02]  /*1ed0*/  USEL UR9, URZ, 0x1, UP0 ;  /* 0x00000001ff097887 */ /* 0x000fe40008000000 */
[----:B------:R-:W-:-:S02]  /*1ee0*/  USEL UR13, UR13, URZ, UP0 ;  /* 0x000000ff0d0d7287 */ /* 0x000fc40008000000 */
[----:B------:R-:W-:Y:S02]  /*1ef0*/  UIADD3 UR26, UP0, UPT, UR24, 0x180, URZ ;  /* 0x00000180181a7890 */ /* 0x000fe4000ff1e0ff */
[----:B------:R-:W-:Y:S01]  /*1f00*/  ULEA UR8, UR13, UR4, 0x3 ;  /* 0x000000040d087291 */ /* 0x000fe2000f8e18ff */
[----:B------:R-:W-:Y:S01]  /*1f10*/  LOP3.LUT R15, R15, UR9, RZ, 0x3c, !PT ;  /* 0x000000090f0f7c12 */ /* 0x000fe2000f8e3cff */
[----:B------:R-:W-:Y:S02]  /*1f20*/  ULOP3.LUT UR33, UR33, 0xfefffff8, URZ, 0xc0, !UPT ;  /* 0xfefffff821217892 */ /* 0x000fe4000f8ec0ff */
[----:B------:R-:W-:Y:S01]  /*1f30*/  UIADD3.X UR29, UPT, UPT, URZ, UR25, URZ, UP1, !UPT ;  /* 0x00000019ff1d7290 */ /* 0x000fe20008ffe4ff */
[----:B-1----:R-:W-:Y:S01]  /*1f40*/  SHF.L.U32 R2, R15, 0x1f, RZ ;  /* 0x0000001f0f027819 */ /* 0x002fe200000006ff */
[----:B------:R-:W-:Y:S02]  /*1f50*/  UIADD3 UR32, UPT, UPT, UR32, 0x2600, URZ ;  /* 0x0000260020207890 */ /* 0x000fe4000fffe0ff */
[----:B------:R-:W-:Y:S01]  /*1f60*/  UIADD3.X UR27, UPT, UPT, URZ, UR25, URZ, UP0, !UPT ;  /* 0x00000019ff1b7290 */ /* 0x000fe200087fe4ff */
[----:B------:R4:W1:Y:S01]  /*1f70*/  SYNCS.PHASECHK.TRANS64.TRYWAIT P0, [UR8+0x120], R2 ;  /* 0x00012002ff0075a7 */ /* 0x0008620008001108 */
[----:B------:R-:W-:Y:S01]  /*1f80*/  ULEA UR8, UR17, UR4, 0xb ;  /* 0x0000000411087291 */ /* 0x000fe2000f8e58ff */
[----:B------:R-:W-:Y:S01]  /*1f90*/  UMOV UR18, 0x0 ;  /* 0x0000000000127882 */ /* 0x000fe20000000000 */
[----:B------:R-:W-:-:S02]  /*1fa0*/  UMOV UR19, 0x10000000 ;  /* 0x1000000000137882 */ /* 0x000fc40000000000 */
[----:B------:R-:W-:Y:S01]  /*1fb0*/  UIADD3 UR8, UPT, UPT, UR8, 0x26600, URZ ;  /* 0x0002660008087890 */ /* 0x000fe2000fffe0ff */
[----:B------:R2:W-:Y:S01]  /*1fc0*/  UTMALDG.3D.2CTA [UR32], [UR28], desc[UR18] ;  /* 0x000012201c0075b4 */ /* 0x0005e20008211000 */
[----:B------:R-:W-:Y:S01]  /*1fd0*/  UMOV UR10, UR34 ;  /* 0x00000022000a7c82 */ /* 0x000fe20008000000 */
[----:B------:R-:W-:Y:S01]  /*1fe0*/  UMOV UR12, UR36 ;  /* 0x00000024000c7c82 */ /* 0x000fe20008000000 */
[----:B------:R-:W-:Y:S01]  /*1ff0*/  UMOV UR9, UR33 ;  /* 0x0000002100097c82 */ /* 0x000fe20008000000 */
[----:B------:R-:W-:Y:S01]  /*2000*/  UMOV UR23, UR5 ;  /* 0x0000000500177c82 */ /* 0x000fe20008000000 */
[----:B------:R-:W-:-:S03]  /*2010*/  UMOV UR17, UR13 ;  /* 0x0000000d00117c82 */ /* 0x000fc60008000000 */
[----:B------:R4:W-:Y:S01]  /*2020*/  UTMALDG.3D.2CTA [UR8], [UR26], desc[UR18] ;  /* 0x000012081a0075b4 */ /* 0x0009e20008211000 */
[----:B--2---:R-:W-:Y:S01]  /*2030*/  UIADD3 UR34, UPT, UPT, UR34, 0x40, URZ ;  /* 0x0000004022227890 */ /* 0x004fe2000fffe0ff */
[----:B------:R-:W-:Y:S11]  /*2040*/  BRA.U UP2, `(.L_x_32) ;  /* 0xfffffffd024c7547 */ /* 0x000ff6000b83ffff */
.L_x_26:
[----:B----4-:R-:W-:Y:S01]  /*2050*/  ULEA UR8, UR13, UR4, 0x3 ;  /* 0x000000040d087291 */ /* 0x010fe2000f8e18ff */
[----:B-1----:R-:W-:Y:S01]  /*2060*/  SHF.L.U32 R2, R15, 0x1f, RZ ;  /* 0x0000001f0f027819 */ /* 0x002fe200000006ff */
[----:B------:R-:W-:Y:S01]  /*2070*/  @!P1 SYNCS.ARRIVE.TRANS64.A1T0 RZ, [UR4+0x258], RZ ;  /* 0x000258ffffff99a7 */ /* 0x000fe20008100004 */
[----:B------:R-:W-:-:S06]  /*2080*/  UISETP.GT.AND UP0, UPT, UR22, UR21, UPT ;  /* 0x000000151600728c */ /* 0x000fcc000bf04270 */
[----:B--2---:R1:W2:Y:S03]  /*2090*/  SYNCS.PHASECHK.TRANS64.TRYWAIT P0, [UR8+0x120], R2 ;  /* 0x00012002ff0075a7 */ /* 0x0042a60008001108 */
[----:B------:R-:W-:Y:S05]  /*20a0*/  BRA.U !UP0, `(.L_x_33) ;  /* 0x0000000108c07547 */ /* 0x000fea000b800000 */
[----:B------:R-:W-:Y:S01]  /*20b0*/  UIADD3 UR26, UPT, UPT, UR14, UR23, URZ ;  /* 0x000000170e1a7290 */ /* 0x000fe2000fffe0ff */
[----:B------:R-:W-:-:S11]  /*20c0*/  UMOV UR27, UR13 ;  /* 0x0000000d001b7c82 */ /* 0x000fd60008000000 */
.L_x_39:
[----:B------:R-:W-:Y:S01]  /*20d0*/  ULEA UR17, UR27, UR4, 0x3 ;  /* 0x000000041b117291 */ /* 0x000fe2000f8e18ff */
[----:B--2---:R-:W-:Y:S01]  /*20e0*/  @P5 MOV R3, 0x3000 ;  /* 0x0000300000035802 */ /* 0x004fe20000000f00 */
[----:B-12---:R-:W-:Y:S10]  /*20f0*/  @P0 BRA `(.L_x_34) ;  /* 0x00000000000c0947 */ /* 0x006ff40003800000 */
[----:B------:R-:W-:-:S04]  /*2100*/  SHF.L.U32 R5, R15, 0x1f, RZ ;  /* 0x0000001f0f057819 */ /* 0x000fc800000006ff */
[----:B------:R-:W2:Y:S02]  /*2110*/  SYNCS.PHASECHK.TRANS64.TRYWAIT P0, [UR17+0x120], R5 ;  /* 0x00012005ff0075a7 */ /* 0x000ea40008001111 */
[----:B--2---:R-:W-:Y:S05]  /*2120*/  @!P0 BRA `(.L_x_35) ;  /* 0x0000005c00708947 */ /* 0x004fea0003800000 */
.L_x_34:
[----:B------:R2:W-:Y:S01]  /*2130*/  @P5 SYNCS.ARRIVE.TRANS64 RZ, [UR17], R3 ;  /* 0x00000003ffff59a7 */ /* 0x0005e20008000011 */
[----:B------:R-:W-:-:S04]  /*2140*/  ULOP3.LUT UR8, UR7, 0x2, URZ, 0xfc, !UPT ;  /* 0x0000000207087892 */ /* 0x000fc8000f8efcff */
[----:B------:R-:W-:-:S09]  /*2150*/  UISETP.NE.AND UP0, UPT, UR8, 0x2, UPT ;  /* 0x000000020800788c */ /* 0x000fd2000bf05270 */
[----:B------:R-:W-:Y:S05]  /*2160*/  BRA.U UP0, `(.L_x_36) ;  /* 0x0000000100047547 */ /* 0x000fea000b800000 */
[----:B------:R-:W-:Y:S05]  /*2170*/  BPT.TRAP 0x1 ;  /* 0x000000040000795c */ /* 0x000fea0000300000 */
.L_x_36:
[----:B------:R-:W-:Y:S04]  /*2180*/  BSSY.RECONVERGENT B0, `(.L_x_37) ;  /* 0x0000003000007945 */ /* 0x000fe80003800200 */
[----:B------:R-:W-:Y:S05]  /*2190*/  @!P4 BRA `(.L_x_38) ;  /* 0x000000000004c947 */ /* 0x000fea0003800000 */
[----:B------:R-:W-:Y:S05]  /*21a0*/  BPT.TRAP 0x1 ;  /* 0x000000040000795c */ /* 0x000fea0000300000 */
.L_x_38:
[----:B------:R-:W-:Y:S05]  /*21b0*/  BSYNC.RECONVERGENT B0 ;  /* 0x0000000000007941 */ /* 0x000fea0003800200 */
.L_x_37:
        /* <DEDUP_REMOVED lines=9> */
[----:B------:R-:W-:Y:S02]  /*2250*/  USHF.L.U32 UR18, UR23, 0x6, URZ ;  /* 0x0000000617127899 */ /* 0x000fe400080006ff */
[----:B------:R-:W-:Y:S01]  /*2260*/  ULOP3.LUT UR17, UR17, 0xfefffff8, URZ, 0xc0, !UPT ;  /* 0xfefffff811117892 */ /* 0x000fe2000f8ec0ff */
[----:B-1----:R-:W-:Y:S01]  /*2270*/  SHF.L.U32 R2, R15, 0x1f, RZ ;  /* 0x0000001f0f027819 */ /* 0x002fe200000006ff */
[----:B------:R-:W-:Y:S02]  /*2280*/  UIADD3 UR16, UPT, UPT, UR16, 0x2600, URZ ;  /* 0x0000260010107890 */ /* 0x000fe4000fffe0ff */
[----:B------:R-:W-:Y:S01]  /*2290*/  UIADD3.X UR33, UPT, UPT, URZ, UR25, URZ, UP1, !UPT ;  /* 0x00000019ff217290 */ /* 0x000fe20008ffe4ff */
[----:B------:R4:W1:Y:S01]  /*22a0*/  SYNCS.PHASECHK.TRANS64.TRYWAIT P0, [UR8+0x120], R2 ;  /* 0x00012002ff0075a7 */ /* 0x0008620008001108 */
[----:B------:R-:W-:-:S02]  /*22b0*/  ULEA UR8, UR27, UR4, 0xb ;  /* 0x000000041b087291 */ /* 0x000fc4000f8e58ff */
[----:B------:R-:W-:Y:S02]  /*22c0*/  UIADD3.X UR31, UPT, UPT, URZ, UR25, URZ, UP0, !UPT ;  /* 0x00000019ff1f7290 */ /* 0x000fe400087fe4ff */
[----:B------:R-:W-:Y:S01]  /*22d0*/  UIADD3 UR8, UPT, UPT, UR8, 0x26600, URZ ;  /* 0x0002660008087890 */ /* 0x000fe2000fffe0ff */
[----:B------:R-:W-:Y:S01]  /*22e0*/  UMOV UR28, 0x0 ;  /* 0x00000000001c7882 */ /* 0x000fe20000000000 */
[----:B------:R-:W-:Y:S01]  /*22f0*/  UMOV UR29, 0x10000000 ;  /* 0x10000000001d7882 */ /* 0x000fe20000000000 */
[----:B------:R-:W-:Y:S01]  /*2300*/  UMOV UR19, UR35 ;  /* 0x0000002300137c82 */ /* 0x000fe20008000000 */
[----:B------:R-:W-:Y:S01]  /*2310*/  UMOV UR20, UR36 ;  /* 0x0000002400147c82 */ /* 0x000fe20008000000 */
[----:B------:R-:W-:Y:S01]  /*2320*/  UMOV UR12, UR36 ;  /* 0x00000024000c7c82 */ /* 0x000fe20008000000 */
[----:B------:R-:W-:Y:S01]  /*2330*/  UMOV UR9, UR17 ;  /* 0x0000001100097c82 */ /* 0x000fe20008000000 */
[----:B------:R-:W-:Y:S01]  /*2340*/  UMOV UR10, UR18 ;  /* 0x00000012000a7c82 */ /* 0x000fe20008000000 */
[----:B------:R4:W-:Y:S01]  /*2350*/  UTMALDG.3D.2CTA [UR16], [UR32], desc[UR28] ;  /* 0x00001c10200075b4 */ /* 0x0009e20008211000 */
[----:B------:R-:W-:Y:S01]  /*2360*/  UIADD3 UR23, UPT, UPT, UR23, 0x1, URZ ;  /* 0x0000000117177890 */ /* 0x000fe2000fffe0ff */
[----:B------:R-:W-:-:S03]  /*2370*/  UMOV UR27, UR13 ;  /* 0x0000000d001b7c82 */ /* 0x000fc60008000000 */
[----:B------:R-:W-:Y:S01]  /*2380*/  UISETP.NE.AND UP0, UPT, UR23, UR26, UPT ;  /* 0x0000001a1700728c */ /* 0x000fe2000bf05270 */
[----:B------:R4:W-:Y:S08]  /*2390*/  UTMALDG.3D.2CTA [UR8], [UR30], desc[UR28] ;  /* 0x00001c081e0075b4 */ /* 0x0009f00008211000 */
[----:B----4-:R-:W-:Y:S05]  /*23a0*/  BRA.U UP0, `(.L_x_39) ;  /* 0xfffffffd00487547 */ /* 0x010fea000b83ffff */
.L_x_33:
[C---:B-1----:R-:W-:Y:S01]  /*23b0*/  LEA R2, R14.reuse, UR4, 0x3 ;  /* 0x000000040e027c11 */ /* 0x042fe2000f8e18ff */
[----:B------:R-:W-:Y:S01]  /*23c0*/  NOP ;  /* 0x0000000000007918 */ /* 0x000fe20000000000 */
[----:B--2---:R-:W-:Y:S02]  /*23d0*/  SHF.L.U32 R3, R13, 0x1f, RZ ;  /* 0x0000001f0d037819 */ /* 0x004fe400000006ff */
[----:B------:R-:W-:Y:S02]  /*23e0*/  LEA R4, R14, UR4, 0x4 ;  /* 0x000000040e047c11 */ /* 0x000fe4000f8e20ff */
[----:B------:R-:W1:Y:S02]  /*23f0*/  SYNCS.PHASECHK.TRANS64.TRYWAIT P0, [R2+URZ+0x260], R3 ;  /* 0x00026003020075a7 */ /* 0x000e6400080011ff */
[----:B-1----:R-:W-:Y:S05]  /*2400*/  @!P0 BRA `(.L_x_40) ;  /* 0x0000005800d08947 */ /* 0x002fea0003800000 */
.L_x_149:
[----:B------:R-:W2:Y:S01]  /*2410*/  LDS.128 R4, [R4+0x2f0] ;  /* 0x0002f00004047984 */ /* 0x000ea20000000c00 */
[----:B------:R-:W-:Y:S01]  /*2420*/  ISETP.GE.AND P0, PT, R40, 0x1, PT ;  /* 0x000000012800780c */ /* 0x000fe20003f06270 */
[----:B-1----:R-:W-:Y:S01]  /*2430*/  VIADD R2, R2, 0x270 ;  /* 0x0000027002027836 */ /* 0x002fe20000000000 */
[----:B------:R-:W-:Y:S01]  /*2440*/  @!PT LDS RZ, [RZ] ;  /* 0x00000000fffff984 */ /* 0x000fe20000000800 */
[----:B------:R-:W-:Y:S01]  /*2450*/  @!PT LDS RZ, [RZ] ;  /* 0x00000000fffff984 */ /* 0x000fe20000000800 */
[----:B------:R-:W-:Y:S01]  /*2460*/  @!PT LDS RZ, [RZ] ;  /* 0x00000000fffff984 */ /* 0x000fe20000000800 */
[----:B------:R-:W-:Y:S01]  /*2470*/  @!PT LDS RZ, [RZ] ;  /* 0x00000000fffff984 */ /* 0x000fe20000000800 */
[----:B------:R1:W-:Y:S06]  /*2480*/  MEMBAR.ALL.CTA ;  /* 0x0000000000007992 */ /* 0x0003ec0000008000 */
[----:B-1----:R-:W1:Y:S01]  /*2490*/  FENCE.VIEW.ASYNC.S ;  /* 0x00000000000073c6 */ /* 0x002e620000000000 */
[----:B------:R-:W-:-:S04]  /*24a0*/  PRMT R2, RZ, 0x654, R2 ;  /* 0x00000654ff027816 */ /* 0x000fc80000000002 */
[----:B-1----:R1:W-:Y:S01]  /*24b0*/  SYNCS.ARRIVE.TRANS64.RED.A1T0 RZ, [R2+URZ], RZ ;  /* 0x000000ff02ff79a7 */ /* 0x0023e200081004ff */
[----:B--2---:R-:W-:-:S13]  /*24c0*/  LOP3.LUT P2, RZ, R6, 0x1, RZ, 0xc0, !PT ;  /* 0x0000000106ff7812 */ /* 0x004fda000784c0ff */
[----:B------:R-:W-:Y:S01]  /*24d0*/  @P2 SHF.R.U32.HI R3, RZ, 0x10, R5 ;  /* 0x00000010ff032819 */ /* 0x000fe20000011605 */
[----:B------:R-:W-:Y:S01]  /*24e0*/  VOTEU.ANY UP0, P2 ;  /* 0x0000000000ff7886 */ /* 0x000fe20001000100 */
[----:B------:R-:W-:Y:S02]  /*24f0*/  @P2 MOV R11, R4 ;  /* 0x00000004000b2202 */ /* 0x000fe40000000f00 */
[----:B------:R-:W-:Y:S02]  /*2500*/  @P2 R2UR.BROADCAST UR8, R3 ;  /* 0x00000000030822ca */ /* 0x000fe400008e0000 */
[----:B------:R-:W-:-:S11]  /*2510*/  @P2 LOP3.LUT R8, R5, 0xffff, RZ, 0xc0, !PT ;  /* 0x0000ffff05082812 */ /* 0x000fd600078ec0ff */
[----:B------:R-:W-:Y:S01]  /*2520*/  @UP0 UMOV UR36, UR8 ;  /* 0x0000000800240c82 */ /* 0x000fe20008000000 */
[----:B-1----:R-:W-:Y:S05]  /*2530*/  @!P0 BRA `(.L_x_41) ;  /* 0x0000000000b88947 */ /* 0x002fea0003800000 */
[----:B------:R-:W3:Y:S01]  /*2540*/  LDC.64 R4, c[0x0][0xb18] ;  /* 0x0002c600ff047b82 */ /* 0x000ee20000000a00 */
[----:B------:R-:W-:-:S07]  /*2550*/  ISETP.NE.AND P3, PT, R40, 0x1, PT ;  /* 0x000000012800780c */ /* 0x000fce0003f65270 */
[----:B------:R-:W1:Y:S08]  /*2560*/  LDC.64 R6, c[0x0][0xb10] ;  /* 0x0002c400ff067b82 */ /* 0x000e700000000a00 */
[----:B------:R-:W2:Y:S08]  /*2570*/  LDC R18, c[0x0][0xb20] ;  /* 0x0002c800ff127b82 */ /* 0x000eb00000000800 */
[----:B------:R-:W4:Y:S01]  /*2580*/  LDC R20, c[0x0][0xb0c] ;  /* 0x0002c300ff147b82 */ /* 0x000f220000000800 */
[----:B---3--:R-:W-:Y:S01]  /*2590*/  IMAD.HI.U32 R19, R0, R5, RZ ;  /* 0x0000000500137227 */ /* 0x008fe200078e00ff */
[----:B------:R-:W-:-:S03]  /*25a0*/  ISETP.NE.AND P0, PT, R4, 0x1, PT ;  /* 0x000000010400780c */ /* 0x000fc60003f05270 */
[----:B------:R-:W-:-:S03]  /*25b0*/  IMAD.HI.U32 R5, R8, R5, RZ ;  /* 0x0000000508057227 */ /* 0x000fc600078e00ff */
[----:B------:R-:W3:Y:S01]  /*25c0*/  LDC.64 R2, c[0x0][0xb28] ;  /* 0x0002ca00ff027b82 */ /* 0x000ee20000000a00 */
[----:B-1----:R-:W-:-:S04]  /*25d0*/  IMAD.HI.U32 R22, R9, R6, RZ ;  /* 0x0000000609167227 */ /* 0x002fc800078e00ff */
[----:B------:R-:W-:Y:S01]  /*25e0*/  IMAD.HI.U32 R24, R11, R6, RZ ;  /* 0x000000060b187227 */ /* 0x000fe200078e00ff */
[----:B------:R-:W-:Y:S02]  /*25f0*/  SHF.R.U32.HI R22, RZ, R7, R22 ;  /* 0x00000007ff167219 */ /* 0x000fe40000011616 */
[-C--:B--2---:R-:W-:Y:S02]  /*2600*/  SHF.R.U32.HI R19, RZ, R18.reuse, R19 ;  /* 0x00000012ff137219 */ /* 0x084fe40000011613 */
[----:B------:R-:W-:Y:S02]  /*2610*/  SHF.R.U32.HI R5, RZ, R18, R5 ;  /* 0x00000012ff057219 */ /* 0x000fe40000011605 */
[----:B------:R-:W-:Y:S02]  /*2620*/  SEL R19, R0, R19, !P0 ;  /* 0x0000001300137207 */ /* 0x000fe40004000000 */
[----:B------:R-:W-:Y:S02]  /*2630*/  SHF.R.U32.HI R24, RZ, R7, R24 ;  /* 0x00000007ff187219 */ /* 0x000fe40000011618 */
[----:B----4-:R-:W-:-:S02]  /*2640*/  ISETP.NE.AND P1, PT, R20, 0x1, PT ;  /* 0x000000011400780c */ /* 0x010fc40003f25270 */
[----:B------:R-:W-:Y:S02]  /*2650*/  SEL R5, R8, R5, !P0 ;  /* 0x0000000508057207 */ /* 0x000fe40004000000 */
[----:B------:R-:W-:Y:S02]  /*2660*/  SEL R21, R9, R22, !P1 ;  /* 0x0000001609157207 */ /* 0x000fe40004800000 */
[----:B------:R-:W-:Y:S01]  /*2670*/  SEL R7, R11, R24, !P1 ;  /* 0x000000180b077207 */ /* 0x000fe20004800000 */
[----:B---3--:R-:W-:-:S04]  /*2680*/  IMAD.HI.U32 R22, R19, R2, RZ ;  /* 0x0000000213167227 */ /* 0x008fc800078e00ff */
[----:B------:R-:W-:Y:S01]  /*2690*/  IMAD.HI.U32 R6, R21, R2, RZ ;  /* 0x0000000215067227 */ /* 0x000fe200078e00ff */
[----:B------:R-:W-:-:S04]  /*26a0*/  @P3 SHF.R.U32.HI R19, RZ, R3, R22 ;  /* 0x00000003ff133219 */ /* 0x000fc80000011616 */
[----:B------:R-:W-:Y:S01]  /*26b0*/  @P3 SHF.R.U32.HI R21, RZ, R3, R6 ;  /* 0x00000003ff153219 */ /* 0x000fe20000011606 */
[----:B------:R-:W-:-:S04]  /*26c0*/  IMAD R19, R40, R19, RZ ;  /* 0x0000001328137224 */ /* 0x000fc800078e02ff */
[----:B------:R-:W-:Y:S01]  /*26d0*/  IMAD R6, R40, R21, RZ ;  /* 0x0000001528067224 */ /* 0x000fe200078e02ff */
[C---:B------:R-:W-:Y:S02]  /*26e0*/  ISETP.GE.AND P0, PT, R5.reuse, R19, PT ;  /* 0x000000130500720c */ /* 0x040fe40003f06270 */
[----:B------:R-:W-:Y:S02]  /*26f0*/  IADD3 R19, PT, PT, -R5, RZ, RZ ;  /* 0x000000ff05137210 */ /* 0x000fe40007ffe1ff */
[----:B------:R-:W-:Y:S01]  /*2700*/  ISETP.GE.OR P0, PT, R7, R6, P0 ;  /* 0x000000060700720c */ /* 0x000fe20000706670 */
[----:B------:R-:W-:-:S04]  /*2710*/  IMAD.HI.U32 R6, R5, R2, RZ ;  /* 0x0000000205067227 */ /* 0x000fc800078e00ff */
[----:B------:R-:W-:Y:S01]  /*2720*/  IMAD R8, R4, R19, R8 ;  /* 0x0000001304087224 */ /* 0x000fe200078e0208 */
[----:B------:R-:W-:-:S04]  /*2730*/  SHF.R.U32.HI R6, RZ, R3, R6 ;  /* 0x00000003ff067219 */ /* 0x000fc80000011606 */
[----:B------:R-:W-:-:S03]  /*2740*/  SEL R6, R5, R6, !P3 ;  /* 0x0000000605067207 */ /* 0x000fc60005800000 */
[----:B------:R-:W-:-:S04]  /*2750*/  @!P0 IMAD.HI.U32 R18, R7, R2, RZ ;  /* 0x0000000207128227 */ /* 0x000fc800078e00ff */
[----:B------:R-:W-:Y:S01]  /*2760*/  IMAD.MOV R2, RZ, RZ, -R6 ;  /* 0x000000ffff027224 */ /* 0x000fe200078e0a06 */
[----:B------:R-:W-:-:S03]  /*2770*/  @!P0 SHF.R.U32.HI R18, RZ, R3, R18 ;  /* 0x00000003ff128219 */ /* 0x000fc60000011612 */
[----:B------:R-:W-:Y:S01]  /*2780*/  IMAD R2, R40, R2, R5 ;  /* 0x0000000228027224 */ /* 0x000fe200078e0205 */
        /* <DEDUP_REMOVED lines=9> */
.L_x_41:
[----:B------:R-:W1:Y:S02]  /*2820*/  LDCU UR8, c[0x0][0xb30] ;  /* 0x00016600ff0877ac */ /* 0x000e640008000800 */
[----:B-1----:R-:W-:-:S09]  /*2830*/  UISETP.NE.AND UP0, UPT, UR8, 0x1, UPT ;  /* 0x000000010800788c */ /* 0x002fd2000bf05270 */
[----:B------:R-:W-:Y:S05]  /*2840*/  BRA.U UP0, `(.L_x_42) ;  /* 0x0000000100407547 */ /* 0x000fea000b800000 */
[----:B------:R-:W1:Y:S08]  /*2850*/  LDC.64 R4, c[0x0][0xb10] ;  /* 0x0002c400ff047b82 */ /* 0x000e700000000a00 */
[----:B------:R-:W2:Y:S08]  /*2860*/  LDC.64 R2, c[0x0][0xb18] ;  /* 0x0002c600ff027b82 */ /* 0x000eb00000000a00 */
[----:B------:R-:W4:Y:S08]  /*2870*/  LDC R6, c[0x0][0xb20] ;  /* 0x0002c800ff067b82 */ /* 0x000f300000000800 */
[----:B------:R-:W3:Y:S01]  /*2880*/  LDC R18, c[0x0][0xb0c] ;  /* 0x0002c300ff127b82 */ /* 0x000ee20000000800 */
[----:B-1----:R-:W-:-:S05]  /*2890*/  IMAD.HI.U32 R4, R11, R4, RZ ;  /* 0x000000040b047227 */ /* 0x002fca00078e00ff */
[----:B------:R-:W-:Y:S01]  /*28a0*/  SHF.R.U32.HI R4, RZ, R5, R4 ;  /* 0x00000005ff047219 */ /* 0x000fe20000011604 */
[----:B--2---:R-:W-:Y:S01]  /*28b0*/  IMAD.HI.U32 R3, R8, R3, RZ ;  /* 0x0000000308037227 */ /* 0x004fe200078e00ff */
[----:B------:R-:W-:-:S04]  /*28c0*/  ISETP.NE.AND P0, PT, R2, 0x1, PT ;  /* 0x000000010200780c */ /* 0x000fc80003f05270 */
[----:B----4-:R-:W-:-:S04]  /*28d0*/  SHF.R.U32.HI R3, RZ, R6, R3 ;  /* 0x00000006ff037219 */ /* 0x010fc80000011603 */
[----:B------:R-:W-:Y:S02]  /*28e0*/  SEL R3, R8, R3, !P0 ;  /* 0x0000000308037207 */ /* 0x000fe40004000000 */
[----:B---3--:R-:W-:-:S04]  /*28f0*/  ISETP.NE.AND P1, PT, R18, 0x1, PT ;  /* 0x000000011200780c */ /* 0x008fc80003f25270 */
[----:B------:R-:W-:-:S05]  /*2900*/  SEL R4, R11, R4, !P1 ;  /* 0x000000040b047207 */ /* 0x000fca0004800000 */
[----:B------:R-:W-:Y:S02]  /*2910*/  IMAD.IADD R5, R3, 0x1, -R4 ;  /* 0x0000000103057824 */ /* 0x000fe400078e0a04 */
[----:B------:R-:W-:Y:S02]  /*2920*/  IMAD.IADD R3, R4, 0x1, -R3 ;  /* 0x0000000104037824 */ /* 0x000fe400078e0a03 */
[----:B------:R-:W-:Y:S02]  /*2930*/  IMAD R11, R5, R18, R11 ;  /* 0x00000012050b7224 */ /* 0x000fe400078e020b */
[----:B------:R-:W-:-:S07]  /*2940*/  IMAD R8, R3, R2, R8 ;  /* 0x0000000203087224 */ /* 0x000fce00078e0208 */
.L_x_42:
[----:B------:R-:W-:Y:S01]  /*2950*/  VIADD R14, R14, 0x1 ;  /* 0x000000010e0e7836 */ /* 0x000fe20000000000 */
[----:B------:R-:W-:Y:S01]  /*2960*/  PLOP3.LUT P1, PT, PT, PT, PT, 0x80, 0x8 ;  /* 0x000000000008781c */ /* 0x000fe20003f2f070 */
[----:B------:R-:W-:Y:S02]  /*2970*/  IMAD.IADD R97, R11, 0x1, R96 ;  /* 0x000000010b617824 */ /* 0x000fe400078e0260 */
[----:B------:R-:W-:Y:S01]  /*2980*/  IMAD.IADD R98, R8, 0x1, R81 ;  /* 0x0000000108627824 */ /* 0x000fe200078e0251 */
[----:B------:R-:W-:-:S04]  /*2990*/  ISETP.NE.AND P0, PT, R14, 0x2, PT ;  /* 0x000000020e00780c */ /* 0x000fc80003f05270 */
[----:B------:R-:W-:Y:S02]  /*29a0*/  SEL R2, RZ, 0x1, P0 ;  /* 0x00000001ff027807 */ /* 0x000fe40000000000 */
[----:B------:R-:W-:Y:S02]  /*29b0*/  SEL R14, R14, RZ, P0 ;  /* 0x000000ff0e0e7207 */ /* 0x000fe40000000000 */
[----:B------:R-:W-:Y:S01]  /*29c0*/  LOP3.LUT R13, R13, R2, RZ, 0x3c, !PT ;  /* 0x000000020d0d7212 */ /* 0x000fe200078e3cff */
[----:B------:R-:W-:Y:S06]  /*29d0*/  @P2 BRA `(.L_x_43) ;  /* 0xfffffff000582947 */ /* 0x000fec000383ffff */
[----:B------:R-:W-:Y:S01]  /*29e0*/  UIADD3 UR4, UPT, UPT, UR4, 0x120, URZ ;  /* 0x0000012004047890 */ /* 0x000fe2000fffe0ff */
[----:B------:R-:W-:-:S03]  /*29f0*/  SHF.L.U32 R3, R15, 0x1f, RZ ;  /* 0x0000001f0f037819 */ /* 0x000fc600000006ff */
[----:B------:R-:W-:-:S09]  /*2a00*/  ULEA UR5, UR13, UR4, 0x3 ;  /* 0x000000040d057291 */ /* 0x000fd2000f8e18ff */
[----:B------:R-:W1:Y:S02]  /*2a10*/  SYNCS.PHASECHK.TRANS64.TRYWAIT P0, [UR5], R3 ;  /* 0x00000003ff0075a7 */ /* 0x000e640008001105 */
[----:B-1----:R-:W-:Y:S05]  /*2a20*/  @!P0 BRA `(.L_x_44) ;  /* 0x00000054005c8947 */ /* 0x002fea0003800000 */
.L_x_151:
[----:B------:R-:W-:-:S04]  /*2a30*/  UIADD3 UR6, UPT, UPT, UR13, 0x1, URZ ;  /* 0x000000010d067890 */ /* 0x000fc8000fffe0ff */
[----:B------:R-:W-:-:S04]  /*2a40*/  UISETP.NE.AND UP0, UPT, UR6, 0x24, UPT ;  /* 0x000000240600788c */ /* 0x000fc8000bf05270 */
[----:B------:R-:W-:Y:S02]  /*2a50*/  USEL UR7, URZ, 0x1, UP0 ;  /* 0x00000001ff077887 */ /* 0x000fe40008000000 */
[----:B------:R-:W-:-:S04]  /*2a60*/  USEL UR6, UR6, URZ, UP0 ;  /* 0x000000ff06067287 */ /* 0x000fc80008000000 */
[----:B------:R-:W-:Y:S01]  /*2a70*/  ULEA UR5, UR6, UR4, 0x3 ;  /* 0x0000000406057291 */ /* 0x000fe2000f8e18ff */
[----:B------:R-:W-:-:S04]  /*2a80*/  LOP3.LUT R2, R15, UR7, RZ, 0x3c, !PT ;  /* 0x000000070f027c12 */ /* 0x000fc8000f8e3cff */
[----:B-1----:R-:W-:-:S04]  /*2a90*/  SHF.L.U32 R3, R2, 0x1f, RZ ;  /* 0x0000001f02037819 */ /* 0x002fc800000006ff */
[----:B------:R-:W1:Y:S02]  /*2aa0*/  SYNCS.PHASECHK.TRANS64.TRYWAIT P0, [UR5], R3 ;  /* 0x00000003ff0075a7 */ /* 0x000e640008001105 */
[----:B-1----:R-:W-:Y:S05]  /*2ab0*/  @!P0 BRA `(.L_x_45) ;  /* 0x0000005400508947 */ /* 0x002fea0003800000 */
.L_x_153:
        /* <DEDUP_REMOVED lines=9> */
.L_x_155:
        /* <DEDUP_REMOVED lines=9> */
.L_x_157:
        /* <DEDUP_REMOVED lines=9> */
.L_x_159:
        /* <DEDUP_REMOVED lines=9> */
.L_x_161:
        /* <DEDUP_REMOVED lines=9> */
.L_x_163:
        /* <DEDUP_REMOVED lines=9> */
.L_x_165:
        /* <DEDUP_REMOVED lines=9> */
.L_x_167:
        /* <DEDUP_REMOVED lines=9> */
.L_x_169:
        /* <DEDUP_REMOVED lines=9> */
.L_x_171:
        /* <DEDUP_REMOVED lines=9> */
.L_x_173:
        /* <DEDUP_REMOVED lines=9> */
.L_x_175:
        /* <DEDUP_REMOVED lines=9> */
.L_x_177:
        /* <DEDUP_REMOVED lines=9> */
.L_x_179:
        /* <DEDUP_REMOVED lines=9> */
.L_x_181:
        /* <DEDUP_REMOVED lines=9> */
.L_x_183:
        /* <DEDUP_REMOVED lines=9> */
.L_x_185:
        /* <DEDUP_REMOVED lines=9> */
.L_x_187:
        /* <DEDUP_REMOVED lines=9> */
.L_x_189:
        /* <DEDUP_REMOVED lines=9> */
.L_x_191:
        /* <DEDUP_REMOVED lines=9> */
.L_x_193:
        /* <DEDUP_REMOVED lines=9> */
.L_x_195:
        /* <DEDUP_REMOVED lines=9> */
.L_x_197:
        /* <DEDUP_REMOVED lines=9> */
.L_x_199:
        /* <DEDUP_REMOVED lines=9> */
.L_x_201:
        /* <DEDUP_REMOVED lines=9> */
.L_x_203:
        /* <DEDUP_REMOVED lines=9> */
.L_x_205:
        /* <DEDUP_REMOVED lines=9> */
.L_x_207:
        /* <DEDUP_REMOVED lines=9> */
.L_x_209:
        /* <DEDUP_REMOVED lines=9> */
.L_x_211:
        /* <DEDUP_REMOVED lines=9> */
.L_x_213:
        /* <DEDUP_REMOVED lines=9> */
.L_x_215:
        /* <DEDUP_REMOVED lines=9> */
.L_x_217:
        /* <DEDUP_REMOVED lines=9> */
.L_x_219:
[----:B------:R-:W-:-:S04]  /*3d50*/  UIADD3 UR6, UPT, UPT, UR6, 0x1, URZ ;  /* 0x0000000106067890 */ /* 0x000fc8000fffe0ff */
[----:B------:R-:W-:-:S04]  /*3d60*/  UISETP.NE.AND UP0, UPT, UR6, 0x24, UPT ;  /* 0x000000240600788c */ /* 0x000fc8000bf05270 */
[----:B------:R-:W-:Y:S02]  /*3d70*/  USEL UR5, URZ, 0x1, UP0 ;  /* 0x00000001ff057887 */ /* 0x000fe40008000000 */
[----:B------:R-:W-:-:S04]  /*3d80*/  USEL UR6, UR6, URZ, UP0 ;  /* 0x000000ff06067287 */ /* 0x000fc80008000000 */
[----:B------:R-:W-:Y:S01]  /*3d90*/  ULEA UR6, UR6, UR4, 0x3 ;  /* 0x0000000406067291 */ /* 0x000fe2000f8e18ff */
[----:B-1----:R-:W-:-:S04]  /*3da0*/  LOP3.LUT R3, R2, UR5, RZ, 0x3c, !PT ;  /* 0x0000000502037c12 */ /* 0x002fc8000f8e3cff */
[----:B------:R-:W-:Y:S01]  /*3db0*/  SHF.L.U32 R3, R3, 0x1f, RZ ;  /* 0x0000001f03037819 */ /* 0x000fe200000006ff */
[----:B---3--:R-:W-:-:S07]  /*3dc0*/  IMAD.U32 R0, RZ, RZ, UR6 ;  /* 0x00000006ff007e24 */ /* 0x008fce000f8e00ff */
.L_x_79:
[----:B-1----:R1:W2:Y:S02]  /*3dd0*/  SYNCS.PHASECHK.TRANS64.TRYWAIT P0, [R0+URZ], R3 ;  /* 0x00000003000075a7 */ /* 0x0022a400080011ff */
[----:B--2---:R-:W-:Y:S05]  /*3de0*/  @!P0 NANOSLEEP.SYNCS 0x989680 ;  /* 0x009896800000895d */ /* 0x004fea0003900000 */
[----:B------:R-:W2:Y:S02]  /*3df0*/  @!P0 SYNCS.PHASECHK.TRANS64 P0, [R0+URZ], R3 ;  /* 0x00000003000085a7 */ /* 0x000ea400080010ff */
[----:B--2---:R-:W-:Y:S05]  /*3e00*/  @P0 EXIT ;  /* 0x000000000000094d */ /* 0x004fea0003800000 */
[----:B------:R-:W-:Y:S05]  /*3e10*/  BRA `(.L_x_79) ;  /* 0xfffffffc00ec7947 */ /* 0x000fea000383ffff */
.L_x_23:
[----:B------:R-:W-:-:S04]  /*3e20*/  UISETP.NE.AND UP1, UPT, UR37, URZ, UPT ;  /* 0x000000ff2500728c */ /* 0x000fc8000bf25270 */
[----:B------:R-:W-:-:S09]  /*3e30*/  UISETP.NE.OR UP1, UPT, UR10, 0x1, UP1 ;  /* 0x000000010a00788c */ /* 0x000fd20008f25670 */
[----:B------:R-:W-:Y:S05]  /*3e40*/  BRA.U UP1, `(.L_x_80) ;  /* 0x00000005014c7547 */ /* 0x000fea000b800000 */
[----:B------:R-:W-:Y:S01]  /*3e50*/  HFMA2 R11, -RZ, RZ, 0, 0 ;  /* 0x00000000ff0b7431 */ /* 0x000fe200000001ff */
[----:B------:R-:W-:Y:S01]  /*3e60*/  ISETP.GE.U32.AND P2, PT, R10, 0x2, PT ;  /* 0x000000020a00780c */ /* 0x000fe20003f46070 */
[----:B------:R-:W-:Y:S01]  /*3e70*/  IMAD.MOV.U32 R12, RZ, RZ, 0x1 ;  /* 0x00000001ff0c7424 */ /* 0x000fe200078e00ff */
[----:B------:R-:W-:Y:S01]  /*3e80*/  CS2R R8, SRZ ;  /* 0x0000000000087805 */ /* 0x000fe2000001ff00 */
[----:B------:R-:W-:Y:S01]  /*3e90*/  IMAD.MOV.U32 R3, RZ, RZ, RZ ;  /* 0x000000ffff037224 */ /* 0x000fe200078e00ff */
[----:B------:R-:W-:Y:S01]  /*3ea0*/  UMOV UR4, 0x400 ;  /* 0x0000040000047882 */ /* 0x000fe20000000000 */
[----:B------:R-:W-:Y:S01]  /*3eb0*/  UMOV UR6, URZ ;  /* 0x000000ff00067c82 */ /* 0x000fe20008000000 */
[----:B------:R-:W-:-:S12]  /*3ec0*/  ULEA UR37, UR37, UR4, 0x18 ;  /* 0x0000000425257291 */ /* 0x000fd8000f8ec0ff */
.L_x_84:
[----:B------:R-:W-:Y:S02]  /*3ed0*/  LEA R0, R3, UR37, 0x3 ;  /* 0x0000002503007c11 */ /* 0x000fe4000f8e18ff */
[----:B------:R-:W-:-:S03]  /*3ee0*/  SHF.L.U32 R5, R8, 0x1f, RZ ;  /* 0x0000001f08057819 */ /* 0x000fc600000006ff */
[----:B------:R-:W-:Y:S01]  /*3ef0*/  VIADD R4, R0, 0x2d0 ;  /* 0x000002d000047836 */ /* 0x000fe20000000000 */
[----:B------:R-:W1:Y:S02]  /*3f00*/  SYNCS.PHASECHK.TRANS64.TRYWAIT P0, [R0+URZ+0x2c0], R5 ;  /* 0x0002c005000075a7 */ /* 0x000e6400080011ff */
[----:B-1----:R-:W-:Y:S05]  /*3f10*/  @!P0 BRA `(.L_x_81) ;  /* 0x0000004c00688947 */ /* 0x002fea0003800000 */
.L_x_220:
[----:B------:R-:W-:Y:S01]  /*3f20*/  ULEA UR5, UR6, UR37, 0x3 ;  /* 0x0000002506057291 */ /* 0x000fe2000f8e18ff */
[----:B------:R-:W-:Y:S01]  /*3f30*/  PRMT R4, RZ, 0x654, R4 ;  /* 0x00000654ff047816 */ /* 0x000fe20000000004 */
[----:B-1----:R-:W-:Y:S01]  /*3f40*/  @!P2 IMAD.MOV.U32 R5, RZ, RZ, 0x10 ;  /* 0x00000010ff05a424 */ /* 0x002fe200078e00ff */
[----:B------:R-:W-:Y:S01]  /*3f50*/  SHF.L.U32 R7, R12, 0x1f, RZ ;  /* 0x0000001f0c077819 */ /* 0x000fe200000006ff */
[----:B------:R-:W-:Y:S01]  /*3f60*/  UIADD3 UR4, UPT, UPT, UR5, 0x260, URZ ;  /* 0x0000026005047890 */ /* 0x000fe2000fffe0ff */
[----:B------:R1:W-:Y:S05]  /*3f70*/  SYNCS.ARRIVE.TRANS64.RED.A1T0 RZ, [R4+URZ], RZ ;  /* 0x000000ff04ff79a7 */ /* 0x0003ea00081004ff */
[----:B------:R-:W-:Y:S01]  /*3f80*/  IMAD.U32 R13, RZ, RZ, UR4 ;  /* 0x00000004ff0d7e24 */ /* 0x000fe2000f8e00ff */
[----:B------:R-:W2:Y:S04]  /*3f90*/  SYNCS.PHASECHK.TRANS64.TRYWAIT P0, [UR5+0x270], R7 ;  /* 0x00027007ff0075a7 */ /* 0x000ea80008001105 */
[----:B------:R-:W-:Y:S01]  /*3fa0*/  PRMT R13, R10, 0x654, R13 ;  /* 0x000006540a0d7816 */ /* 0x000fe2000000000d */
[----:B-12---:R-:W-:Y:S06]  /*3fb0*/  @!P0 BRA `(.L_x_82) ;  /* 0x0000004c00548947 */ /* 0x006fec0003800000 */
.L_x_222:
[----:B------:R-:W-:Y:S01]  /*3fc0*/  ULEA UR4, UR6, UR37, 0x4 ;  /* 0x0000002506047291 */ /* 0x000fe2000f8e20ff */
[----:B------:R-:W-:Y:S01]  /*3fd0*/  SEL R2, R13, R2, !P2 ;  /* 0x000000020d027207 */ /* 0x000fe20005000000 */
[----:B------:R-:W-:Y:S01]  /*3fe0*/  UIADD3 UR5, UPT, UPT, UR5, 0x260, URZ ;  /* 0x0000026005057890 */ /* 0x000fe2000fffe0ff */
[----:B-1----:R-:W-:Y:S01]  /*3ff0*/  LEA R0, R11, UR37, 0x3 ;  /* 0x000000250b007c11 */ /* 0x002fe2000f8e18ff */
[----:B------:R-:W-:Y:S01]  /*4000*/  UIADD3 UR4, UPT, UPT, UR4, 0x2f0, URZ ;  /* 0x000002f004047890 */ /* 0x000fe2000fffe0ff */
[----:B------:R1:W-:Y:S01]  /*4010*/  @!P2 SYNCS.ARRIVE.TRANS64.RED RZ, [R2+URZ], R5 ;  /* 0x0000000502ffa9a7 */ /* 0x0003e200080004ff */
[----:B------:R-:W-:Y:S01]  /*4020*/  UIADD3 UR6, UPT, UPT, UR6, 0x1, URZ ;  /* 0x0000000106067890 */ /* 0x000fe2000fffe0ff */
[----:B------:R-:W-:-:S03]  /*4030*/  VIADD R3, R3, 0x1 ;  /* 0x0000000103037836 */ /* 0x000fc60000000000 */
[----:B------:R-:W-:Y:S02]  /*4040*/  UISETP.NE.AND UP0, UPT, UR6, 0x2, UPT ;  /* 0x000000020600788c */ /* 0x000fe4000bf05270 */
[----:B------:R-:W-:Y:S01]  /*4050*/  ISETP.NE.AND P0, PT, R3, 0x2, PT ;  /* 0x000000020300780c */ /* 0x000fe20003f05270 */
[----:B------:R-:W-:Y:S06]  /*4060*/  UGETNEXTWORKID.BROADCAST [UR4], [UR5] ;  /* 0x00000000040073ca */ /* 0x000fec0008000100 */
[----:B------:R-:W-:Y:S02]  /*4070*/  USEL UR4, URZ, 0x1, UP0 ;  /* 0x00000001ff047887 */ /* 0x000fe40008000000 */
[----:B------:R-:W-:-:S04]  /*4080*/  USEL UR6, UR6, URZ, UP0 ;  /* 0x000000ff06067287 */ /* 0x000fc80008000000 */
[----:B------:R-:W-:Y:S02]  /*4090*/  LOP3.LUT R12, R12, UR4, RZ, 0x3c, !PT ;  /* 0x000000040c0c7c12 */ /* 0x000fe4000f8e3cff */
[----:B-1----:R-:W-:-:S04]  /*40a0*/  SHF.L.U32 R5, R9, 0x1f, RZ ;  /* 0x0000001f09057819 */ /* 0x002fc800000006ff */
[----:B------:R-:W1:Y:S02]  /*40b0*/  SYNCS.PHASECHK.TRANS64.TRYWAIT P1, [R0+URZ+0x260], R5 ;  /* 0x00026005000075a7 */ /* 0x000e6400080211ff */
[----:B-1----:R-:W-:Y:S05]  /*40c0*/  @!P1 BRA `(.L_x_83) ;  /* 0x0000004c00289947 */ /* 0x002fea0003800000 */
.L_x_223:
[----:B------:R-:W-:Y:S01]  /*40d0*/  LEA R4, R11, UR37, 0x4 ;  /* 0x000000250b047c11 */ /* 0x000fe2000f8e20ff */
[----:B-1----:R-:W-:Y:S01]  /*40e0*/  VIADD R0, R0, 0x270 ;  /* 0x0000027000007836 */ /* 0x002fe20000000000 */
[----:B------:R-:W-:Y:S01]  /*40f0*/  SEL R3, R3, RZ, P0 ;  /* 0x000000ff03037207 */ /* 0x000fe20000000000 */
[----:B------:R-:W-:-:S03]  /*4100*/  VIADD R11, R11, 0x1 ;  /* 0x000000010b0b7836 */ /* 0x000fc60000000000 */
[----:B------:R-:W1:Y:S01]  /*4110*/  LDS.128 R4, [R4+0x2f0] ;  /* 0x0002f00004047984 */ /* 0x000e620000000c00 */
[----:B------:R-:W-:Y:S02]  /*4120*/  PRMT R0, RZ, 0x654, R0 ;  /* 0x00000654ff007816 */ /* 0x000fe40000000000 */
[C---:B------:R-:W-:Y:S01]  /*4130*/  ISETP.NE.AND P1, PT, R11.reuse, 0x2, PT ;  /* 0x000000020b00780c */ /* 0x040fe20003f25270 */
[----:B------:R-:W-:Y:S01]  /*4140*/  @!PT LDS RZ, [RZ] ;  /* 0x00000000fffff984 */ /* 0x000fe20000000800 */
[----:B------:R-:W-:Y:S01]  /*4150*/  @!PT LDS RZ, [RZ] ;  /* 0x00000000fffff984 */ /* 0x000fe20000000800 */
[----:B------:R-:W-:Y:S01]  /*4160*/  @!PT LDS RZ, [RZ] ;  /* 0x00000000fffff984 */ /* 0x000fe20000000800 */
[----:B------:R-:W-:Y:S01]  /*4170*/  @!PT LDS RZ, [RZ] ;  /* 0x00000000fffff984 */ /* 0x000fe20000000800 */
[----:B------:R2:W-:Y:S06]  /*4180*/  MEMBAR.ALL.CTA ;  /* 0x0000000000007992 */ /* 0x0005ec0000008000 */
[----:B--2---:R-:W2:Y:S01]  /*4190*/  FENCE.VIEW.ASYNC.S ;  /* 0x00000000000073c6 */ /* 0x004ea20000000000 */
[----:B------:R-:W-:Y:S01]  /*41a0*/  SEL R11, R11, RZ, P1 ;  /* 0x000000ff0b0b7207 */ /* 0x000fe20000800000 */
[----:B--2---:R2:W-:Y:S01]  /*41b0*/  SYNCS.ARRIVE.TRANS64.RED.A1T0 RZ, [R0+URZ], RZ ;  /* 0x000000ff00ff79a7 */ /* 0x0045e200081004ff */
[----:B-1----:R-:W-:-:S02]  /*41c0*/  LOP3.LUT P3, RZ, R6, 0x1, RZ, 0xc0, !PT ;  /* 0x0000000106ff7812 */ /* 0x002fc4000786c0ff */
[----:B------:R-:W-:-:S04]  /*41d0*/  SEL R5, RZ, 0x1, P0 ;  /* 0x00000001ff057807 */ /* 0x000fc80000000000 */
[----:B------:R-:W-:Y:S02]  /*41e0*/  LOP3.LUT R8, R8, R5, RZ, 0x3c, !PT ;  /* 0x0000000508087212 */ /* 0x000fe400078e3cff */
[----:B--2---:R-:W-:-:S04]  /*41f0*/  SEL R0, RZ, 0x1, P1 ;  /* 0x00000001ff007807 */ /* 0x004fc80000800000 */
[----:B------:R-:W-:Y:S01]  /*4200*/  LOP3.LUT R9, R9, R0, RZ, 0x3c, !PT ;  /* 0x0000000009097212 */ /* 0x000fe200078e3cff */
[----:B------:R-:W-:Y:S06]  /*4210*/  @P3 BRA `(.L_x_84) ;  /* 0xfffffffc002c3947 */ /* 0x000fec000383ffff */
[----:B------:R-:W-:Y:S01]  /*4220*/  ULEA UR5, UR6, UR37, 0x3 ;  /* 0x0000002506057291 */ /* 0x000fe2000f8e18ff */
[----:B------:R-:W-:-:S08]  /*4230*/  SHF.L.U32 R3, R12, 0x1f, RZ ;  /* 0x0000001f0c037819 */ /* 0x000fd000000006ff */
[----:B------:R-:W1:Y:S02]  /*4240*/  SYNCS.PHASECHK.TRANS64 P0, [UR5+0x270], R3 ;  /* 0x00027003ff0075a7 */ /* 0x000e640008001005 */
[----:B-1----:R-:W-:Y:S05]  /*4250*/  @P0 BRA `(.L_x_85) ;  /* 0x0000000000080947 */ /* 0x002fea0003800000 */
[----:B------:R-:W1:Y:S02]  /*4260*/  SYNCS.PHASECHK.TRANS64.TRYWAIT P0, [UR5+0x270], R3 ;  /* 0x00027003ff0075a7 */ /* 0x000e640008001105 */
[----:B-1----:R-:W-:Y:S05]  /*4270*/  @!P0 BRA `(.L_x_86) ;  /* 0x0000004800d08947 */ /* 0x002fea0003800000 */
.L_x_85:
[----:B------:R-:W-:-:S04]  /*4280*/  UIADD3 UR4, UPT, UPT, UR6, 0x1, URZ ;  /* 0x0000000106047890 */ /* 0x000fc8000fffe0ff */
[----:B------:R-:W-:-:S04]  /*4290*/  UISETP.NE.AND UP0, UPT, UR4, 0x2, UPT ;  /* 0x000000020400788c */ /* 0x000fc8000bf05270 */
[----:B------:R-:W-:Y:S02]  /*42a0*/  USEL UR7, URZ, 0x1, UP0 ;  /* 0x00000001ff077887 */ /* 0x000fe40008000000 */
[----:B------:R-:W-:-:S04]  /*42b0*/  USEL UR4, UR4, URZ, UP0 ;  /* 0x000000ff04047287 */ /* 0x000fc80008000000 */
[----:B------:R-:W-:Y:S01]  /*42c0*/  ULEA UR4, UR4, UR37, 0x3 ;  /* 0x0000002504047291 */ /* 0x000fe2000f8e18ff */
[----:B-1----:R-:W-:-:S04]  /*42d0*/  LOP3.LUT R3, R12, UR7, RZ, 0x3c, !PT ;  /* 0x000000070c037c12 */ /* 0x002fc8000f8e3cff */
[----:B------:R-:W-:-:S04]  /*42e0*/  SHF.L.U32 R0, R3, 0x1f, RZ ;  /* 0x0000001f03007819 */ /* 0x000fc800000006ff */
[----:B------:R-:W1:Y:S02]  /*42f0*/  SYNCS.PHASECHK.TRANS64 P0, [UR4+0x270], R0 ;  /* 0x00027000ff0075a7 */ /* 0x000e640008001004 */
[----:B-1----:R-:W-:Y:S05]  /*4300*/  @P0 EXIT ;  /* 0x000000000000094d */ /* 0x002fea0003800000 */
[----:B------:R-:W-:Y:S02]  /*4310*/  SHF.L.U32 R3, R3, 0x1f, RZ ;  /* 0x0000001f03037819 */ /* 0x000fe400000006ff */
[----:B------:R-:W-:-:S07]  /*4320*/  MOV R0, UR4 ;  /* 0x0000000400007c02 */ /* 0x000fce0008000f00 */
.L_x_87:
[----:B-1----:R1:W2:Y:S02]  /*4330*/  SYNCS.PHASECHK.TRANS64.TRYWAIT P0, [R0+URZ+0x270], R3 ;  /* 0x00027003000075a7 */ /* 0x0022a400080011ff */
[----:B--2---:R-:W-:Y:S05]  /*4340*/  @!P0 NANOSLEEP.SYNCS 0x989680 ;  /* 0x009896800000895d */ /* 0x004fea0003900000 */
[----:B------:R-:W2:Y:S02]  /*4350*/  @!P0 SYNCS.PHASECHK.TRANS64 P0, [R0+URZ+0x270], R3 ;  /* 0x00027003000085a7 */ /* 0x000ea400080010ff */
[----:B--2---:R-:W-:Y:S05]  /*4360*/  @P0 EXIT ;  /* 0x000000000000094d */ /* 0x004fea0003800000 */
[----:B------:R-:W-:Y:S05]  /*4370*/  BRA `(.L_x_87) ;  /* 0xfffffffc00ec7947 */ /* 0x000fea000383ffff */
.L_x_80:
[----:B------:R-:W-:Y:S05]  /*4380*/  BRA.U UP4, `(.L_x_88) ;  /* 0x0000001104a07547 */ /* 0x000fea000b800000 */
[----:B------:R-:W-:Y:S01]  /*4390*/  UMOV UR6, 0x40 ;  /* 0x0000004000067882 */ /* 0x000fe20000000000 */
[----:B------:R-:W-:Y:S01]  /*43a0*/  NOP ;  /* 0x0000000000007918 */ /* 0x000fe20000000000 */
[----:B------:R-:W-:Y:S01]  /*43b0*/  ULEA UR6, UR37, UR6, 0x18 ;  /* 0x0000000625067291 */ /* 0x000fe2000f8ec0ff */
[----:B------:R-:W-:Y:S02]  /*43c0*/  UMOV UR7, 0x400 ;  /* 0x0000040000077882 */ /* 0x000fe40000000000 */
[----:B------:R-:W-:-:S06]  /*43d0*/  ULEA UR37, UR37, UR7, 0x18 ;  /* 0x0000000725257291 */ /* 0x000fcc000f8ec0ff */
[----:B------:R-:W1:Y:S02]  /*43e0*/  LDS.U8 R2, [UR6+0x1c] ;  /* 0x00001c06ff027984 */ /* 0x000e640008000000 */
[----:B-1----:R-:W-:-:S13]  /*43f0*/  ISETP.NE.AND P0, PT, R2, RZ, PT ;  /* 0x000000ff0200720c */ /* 0x002fda0003f05270 */
[----:B------:R-:W-:Y:S05]  /*4400*/  @P0 BRA `(.L_x_89) ;  /* 0x0000000400080947 */ /* 0x000fea0003800000 */
[----:B------:R-:W-:Y:S02]  /*4410*/  UISETP.NE.U32.AND UP0, UPT, UR5, 0x1, UPT ;  /* 0x000000010500788c */ /* 0x000fe4000bf05070 */
[----:B------:R-:W-:-:S07]  /*4420*/  UIADD3 UR8, UPT, UPT, UR6, 0x8, URZ ;  /* 0x0000000806087890 */ /* 0x000fce000fffe0ff */
[----:B------:R-:W-:Y:S05]  /*4430*/  BRA.U !UP0, `(.L_x_90) ;  /* 0x00000001089c7547 */ /* 0x000fea000b800000 */
[----:B------:R-:W-:Y:S01]  /*4440*/  ELECT P0, URZ, PT ;  /* 0x0000000000ff782f */ /* 0x000fe20003800000 */
[----:B------:R-:W-:-:S12]  /*4450*/  BSSY B0, `(.L_x_90) ;  /* 0x0000025000007945 */ /* 0x000fd80003800000 */
[----:B------:R-:W-:Y:S05]  /*4460*/  @!P0 BRA `(.L_x_91) ;  /* 0x00000000008c8947 */ /* 0x000fea0003800000 */
[----:B------:R-:W-:-:S05]  /*4470*/  UMOV UR7, 0x10 ;  /* 0x0000001000077882 */ /* 0x000fca0000000000 */
[----:B------:R-:W-:Y:S04]  /*4480*/  DEPBAR.LE SB1, 0x36 ;  /* 0x00009d800000791a */ /* 0x000fe80000000000 */
[----:B------:R-:W1:Y:S02]  /*4490*/  UTCATOMSWS.2CTA.FIND_AND_SET.ALIGN UP1, UR7, UR7 ;  /* 0x00000007000775e3 */ /* 0x000e640008220800 */
[----:B-1----:R-:W-:Y:S01]  /*44a0*/  MOV R11, UR7 ;  /* 0x00000007000b7c02 */ /* 0x002fe20008000f00 */
[----:B------:R-:W-:Y:S06]  /*44b0*/  BRA.U UP1, `(.L_x_92) ;  /* 0x0000000101187547 */ /* 0x000fec000b800000 */
.L_x_93:
[----:B------:R-:W-:Y:S05]  /*44c0*/  NANOSLEEP 0x64 ;  /* 0x000000640000795d */ /* 0x000fea0003800000 */
[----:B------:R-:W-:-:S05]  /*44d0*/  UMOV UR7, 0x10 ;  /* 0x0000001000077882 */ /* 0x000fca0000000000 */
[----:B------:R-:W-:Y:S04]  /*44e0*/  DEPBAR.LE SB1, 0x36 ;  /* 0x00009d800000791a */ /* 0x000fe80000000000 */
[----:B------:R-:W1:Y:S02]  /*44f0*/  UTCATOMSWS.2CTA.FIND_AND_SET.ALIGN UP1, UR7, UR7 ;  /* 0x00000007000775e3 */ /* 0x000e640008220800 */
[----:B-1----:R-:W-:Y:S01]  /*4500*/  MOV R11, UR7 ;  /* 0x00000007000b7c02 */ /* 0x002fe20008000f00 */
[----:B------:R-:W-:Y:S05]  /*4510*/  BRA.U !UP1, `(.L_x_93) ;  /* 0xfffffffd09e87547 */ /* 0x000fea000b83ffff */
.L_x_92:
[----:B------:R-:W1:Y:S01]  /*4520*/  LDS R5, [UR6+0x10] ;  /* 0x00001006ff057984 */ /* 0x000e620008000800 */
[----:B------:R-:W-:Y:S01]  /*4530*/  IMAD.U32 R3, RZ, RZ, UR37 ;  /* 0x00000025ff037e24 */ /* 0x000fe2000f8e00ff */
[----:B------:R-:W-:-:S03]  /*4540*/  MOV R2, UR4 ;  /* 0x0000000400027c02 */ /* 0x000fc60008000f00 */
[----:B------:R-:W-:Y:S01]  /*4550*/  VIADD R3, R3, 0x310 ;  /* 0x0000031003037836 */ /* 0x000fe20000000000 */
[----:B-1----:R-:W-:-:S04]  /*4560*/  SHF.L.U32 R5, R5, 0x1f, RZ ;  /* 0x0000001f05057819 */ /* 0x002fc800000006ff */
[----:B------:R-:W1:Y:S02]  /*4570*/  SYNCS.PHASECHK.TRANS64.TRYWAIT P0, [UR6+0x8], R5 ;  /* 0x00000805ff0075a7 */ /* 0x000e640008001106 */
[----:B-1----:R-:W-:Y:S05]  /*4580*/  @P0 BRA `(.L_x_94) ;  /* 0x0000000000080947 */ /* 0x002fea0003800000 */
[----:B------:R-:W1:Y:S02]  /*4590*/  SYNCS.PHASECHK.TRANS64.TRYWAIT P0, [UR6+0x8], R5 ;  /* 0x00000805ff0075a7 */ /* 0x000e640008001106 */
[----:B-1----:R-:W-:Y:S05]  /*45a0*/  @!P0 BRA `(.L_x_95) ;  /* 0x00000048001c8947 */ /* 0x002fea0003800000 */
.L_x_94:
[----:B-1----:R-:W-:Y:S01]  /*45b0*/  HFMA2 R4, -RZ, RZ, 0, 5.9604644775390625e-08 ;  /* 0x00000001ff047431 */ /* 0x002fe200000001ff */
[----:B------:R-:W-:Y:S01]  /*45c0*/  UPRMT UR7, UR4, 0x654, UR8 ;  /* 0x0000065404077896 */ /* 0x000fe20008000008 */
[----:B------:R-:W-:Y:S01]  /*45d0*/  IMAD.MOV.U32 R6, RZ, RZ, 0xffff ;  /* 0x0000ffffff067424 */ /* 0x000fe200078e00ff */
[----:B------:R-:W-:Y:S01]  /*45e0*/  PRMT R2, R2, 0x654, R3 ;  /* 0x0000065402027816 */ /* 0x000fe20000000003 */
[----:B------:R-:W-:Y:S02]  /*45f0*/  IMAD.MOV.U32 R5, RZ, RZ, 0x4 ;  /* 0x00000004ff057424 */ /* 0x000fe400078e00ff */
[----:B------:R-:W-:Y:S01]  /*4600*/  IMAD.SHL.U32 R9, R11, 0x20, RZ ;  /* 0x000000200b097824 */ /* 0x000fe200078e00ff */
[----:B------:R-:W-:Y:S02]  /*4610*/  MOV R3, UR7 ;  /* 0x0000000700037c02 */ /* 0x000fe40008000f00 */
[-C--:B------:R-:W-:Y:S01]  /*4620*/  SHF.L.U32 R7, R6, R11.reuse, RZ ;  /* 0x0000000b06077219 */ /* 0x080fe200000006ff */
[----:B------:R1:W-:Y:S01]  /*4630*/  SYNCS.ARRIVE.TRANS64.RED RZ, [UR7], R5 ;  /* 0x00000005ffff79a7 */ /* 0x0003e20008000407 */
[----:B------:R-:W-:Y:S01]  /*4640*/  SHF.L.U32 R6, R4, R11, RZ ;  /* 0x0000000b04067219 */ /* 0x000fe200000006ff */
[----:B------:R1:W-:Y:S04]  /*4650*/  STS [UR37+0x310], R9 ;  /* 0x00031009ff007988 */ /* 0x0003e80008000825 */
[----:B------:R1:W-:Y:S04]  /*4660*/  STAS [R2.64], R11 ;  /* 0x0000000b02007dbd */ /* 0x0003e8000c0008ff */
[----:B------:R1:W-:Y:S04]  /*4670*/  ATOMS.OR RZ, [UR6+0x14], R7 ;  /* 0x00001407ffff798c */ /* 0x0003e8000b000006 */
[----:B------:R1:W-:Y:S04]  /*4680*/  ATOMS.OR RZ, [UR6+0x18], R6 ;  /* 0x00001806ffff798c */ /* 0x0003e8000b000006 */
[----:B------:R1:W-:Y:S02]  /*4690*/  ATOMS.XOR RZ, [UR6+0x10], R4 ;  /* 0x00001004ffff798c */ /* 0x0003e4000b800006 */
.L_x_91:
[----:B------:R-:W-:Y:S05]  /*46a0*/  BSYNC B0 ;  /* 0x0000000000007941 */ /* 0x000fea0003800000 */
.L_x_90:
[----:B------:R-:W-:Y:S05]  /*46b0*/  BRA.U UP0, `(.L_x_96) ;  /* 0x00000001006c7547 */ /* 0x000fea000b800000 */
[----:B------:R-:W-:-:S03]  /*46c0*/  UMOV UR7, 0xffffffff ;  /* 0xffffffff00077882 */ /* 0x000fc60000000000 */
[----:B------:R-:W-:Y:S05]  /*46d0*/  BRA.DIV UR7, `(.L_x_97) ;  /* 0x0000004607e87947 */ /* 0x000fea000b800000 */
[----:B------:R-:W-:-:S13]  /*46e0*/  ELECT P6, URZ, PT ;  /* 0x0000000000ff782f */ /* 0x000fda00038c0000 */
.L_x_227:
[----:B------:R-:W-:Y:S05]  /*46f0*/  @!P6 BRA `(.L_x_96) ;  /* 0x00000000005ce947 */ /* 0x000fea0003800000 */
[----:B-1----:R-:W1:Y:S02]  /*4700*/  LDS R3, [UR6+0x10] ;  /* 0x00001006ff037984 */ /* 0x002e640008000800 */
[----:B-1----:R-:W-:-:S04]  /*4710*/  SHF.L.U32 R3, R3, 0x1f, RZ ;  /* 0x0000001f03037819 */ /* 0x002fc800000006ff */
[----:B------:R-:W1:Y:S02]  /*4720*/  SYNCS.PHASECHK.TRANS64.TRYWAIT P0, [UR6+0x8], R3 ;  /* 0x00000803ff0075a7 */ /* 0x000e640008001106 */
[----:B-1----:R-:W-:Y:S05]  /*4730*/  @P0 BRA `(.L_x_98) ;  /* 0x0000000000080947 */ /* 0x002fea0003800000 */
[----:B------:R-:W1:Y:S02]  /*4740*/  SYNCS.PHASECHK.TRANS64.TRYWAIT P0, [UR6+0x8], R3 ;  /* 0x00000803ff0075a7 */ /* 0x000e640008001106 */
[----:B-1----:R-:W-:Y:S05]  /*4750*/  @!P0 BRA `(.L_x_99) ;  /* 0x0000004400e88947 */ /* 0x002fea0003800000 */
.L_x_98:
[----:B------:R-:W2:Y:S01]  /*4760*/  LDS R5, [UR37+0x310] ;  /* 0x00031025ff057984 */ /* 0x000ea20008000800 */
[----:B-1----:R-:W-:Y:S02]  /*4770*/  HFMA2 R2, -RZ, RZ, 0, 5.9604644775390625e-08 ;  /* 0x00000001ff027431 */ /* 0x002fe400000001ff */
[----:B------:R-:W-:Y:S01]  /*4780*/  IMAD.MOV.U32 R3, RZ, RZ, 0xffff ;  /* 0x0000ffffff037424 */ /* 0x000fe200078e00ff */
[----:B------:R-:W-:Y:S01]  /*4790*/  UPRMT UR7, UR4, 0x654, UR8 ;  /* 0x0000065404077896 */ /* 0x000fe20008000008 */
[----:B--2---:R-:W-:-:S03]  /*47a0*/  IMAD.SHL.U32 R4, R5, 0x20, RZ ;  /* 0x0000002005047824 */ /* 0x004fc600078e00ff */
[-C--:B------:R-:W-:Y:S02]  /*47b0*/  SHF.L.U32 R3, R3, R5.reuse, RZ ;  /* 0x0000000503037219 */ /* 0x080fe400000006ff */
[----:B------:R-:W-:Y:S01]  /*47c0*/  SHF.L.U32 R5, R2, R5, RZ ;  /* 0x0000000502057219 */ /* 0x000fe200000006ff */
[----:B------:R2:W-:Y:S04]  /*47d0*/  STS [UR37+0x310], R4 ;  /* 0x00031004ff007988 */ /* 0x0005e80008000825 */
[----:B------:R2:W-:Y:S04]  /*47e0*/  ATOMS.OR RZ, [UR6+0x14], R3 ;  /* 0x00001403ffff798c */ /* 0x0005e8000b000006 */
[----:B------:R2:W-:Y:S01]  /*47f0*/  ATOMS.OR RZ, [UR6+0x18], R5 ;  /* 0x00001805ffff798c */ /* 0x0005e2000b000006 */
[----:B------:R-:W-:Y:S03]  /*4800*/  SYNCS.ARRIVE.TRANS64.RED.A1T0 RZ, [UR7], RZ ;  /* 0x000000ffffff79a7 */ /* 0x000fe60008100407 */
[----:B------:R2:W-:Y:S01]  /*4810*/  ATOMS.XOR RZ, [UR6+0x10], R2 ;  /* 0x00001002ffff798c */ /* 0x0005e2000b800006 */
[----:B------:R-:W-:Y:S05]  /*4820*/  BRA `(.L_x_96) ;  /* 0x0000000000107947 */ /* 0x000fea0003800000 */
.L_x_89:
[----:B------:R-:W-:-:S05]  /*4830*/  MOV R2, 0xffffffff ;  /* 0xffffffff00027802 */ /* 0x000fca0000000f00 */
[----:B------:R1:W-:Y:S02]  /*4840*/  STS [UR37+0x310], R2 ;  /* 0x00031002ff007988 */ /* 0x0003e40008000825 */
[----:B-1----:R-:W-:Y:S02]  /*4850*/  MOV R2, 0x4870 ;  /* 0x0000487000027802 */ /* 0x002fe40000000f00 */
[----:B-----5:R-:W-:Y:S05]  /*4860*/  CALL.REL.NOINC `($__internal_1_$__cuda_sm10x_tcgen05_guardrail_trap_phase_invalid_during_alloc) ;  /* 0x0000004800f07944 */ /* 0x020fea0003c00000 */
.L_x_96:
[----:B------:R-:W-:Y:S05]  /*4870*/  WARPSYNC.ALL ;  /* 0x0000000000007948 */ /* 0x000fea0003800000 */
[----:B------:R-:W3:Y:S01]  /*4880*/  S2UR UR8, SR_CgaCtaId ;  /* 0x00000000000879c3 */ /* 0x000ee20000008800 */
[----:B------:R-:W-:Y:S01]  /*4890*/  UMOV UR6, 0x400 ;  /* 0x0000040000067882 */ /* 0x000fe20000000000 */
[----:B------:R-:W-:-:S06]  /*48a0*/  NOP ;  /* 0x0000000000007918 */ /* 0x000fcc0000000000 */
[----:B------:R-:W-:Y:S06]  /*48b0*/  BAR.ARV 0x6, 0xa0 ;  /* 0x0182800000007b1d */ /* 0x000fec0000002000 */
[----:B------:R-:W-:Y:S01]  /*48c0*/  LOP3.LUT R0, R0, 0xffff, RZ, 0xc0, !PT ;  /* 0x0000ffff00007812 */ /* 0x000fe200078ec0ff */
[----:B-1----:R-:W-:Y:S01]  /*48d0*/  IMAD.MOV.U32 R9, RZ, RZ, 0x1 ;  /* 0x00000001ff097424 */ /* 0x002fe200078e00ff */
[----:B------:R-:W-:Y:S01]  /*48e0*/  LOP3.LUT R8, R8, 0xffff, RZ, 0xc0, !PT ;  /* 0x0000ffff08087812 */ /* 0x000fe200078ec0ff */
[----:B------:R-:W-:Y:S01]  /*48f0*/  UMOV UR22, URZ ;  /* 0x000000ff00167c82 */ /* 0x000fe20008000000 */
[----:B------:R-:W-:Y:S01]  /*4900*/  R2UR UR12, R0 ;  /* 0x00000000000c72ca */ /* 0x000fe200000e0000 */
[----:B------:R-:W-:Y:S01]  /*4910*/  UMOV UR21, URZ ;  /* 0x000000ff00157c82 */ /* 0x000fe20008000000 */
[----:B------:R-:W-:Y:S01]  /*4920*/  R2UR UR13, R8 ;  /* 0x00000000080d72ca */ /* 0x000fe200000e0000 */
[----:B------:R-:W-:Y:S01]  /*4930*/  IMAD.MOV.U32 R8, RZ, RZ, RZ ;  /* 0x000000ffff087224 */ /* 0x000fe200078e00ff */
[----:B------:R-:W-:Y:S01]  /*4940*/  UMOV UR20, URZ ;  /* 0x000000ff00147c82 */ /* 0x000fe20008000000 */
[----:B------:R-:W-:-:S02]  /*4950*/  UISETP.NE.AND UP2, UPT, UR5, URZ, UPT ;  /* 0x000000ff0500728c */ /* 0x000fc4000bf45270 */
[----:B---3--:R-:W-:Y:S01]  /*4960*/  ULEA UR8, UR8, UR6, 0x18 ;  /* 0x0000000608087291 */ /* 0x008fe2000f8ec0ff */
[----:B------:R-:W1:Y:S03]  /*4970*/  LDCU UR6, c[0x0][0x38c] ;  /* 0x00007180ff0677ac */ /* 0x000e660008000800 */
[----:B------:R-:W-:Y:S02]  /*4980*/  UIADD3 UR14, UPT, UPT, UR8, 0x2600, URZ ;  /* 0x00002600080e7890 */ /* 0x000fe4000fffe0ff */
[----:B------:R-:W-:-:S03]  /*4990*/  UIADD3 UR15, UPT, UPT, UR8, 0x26600, URZ ;  /* 0x00026600080f7890 */ /* 0x000fc6000fffe0ff */
[----:B--2---:R-:W2:Y:S01]  /*49a0*/  LDS R2, [UR8+0x310] ;  /* 0x00031008ff027984 */ /* 0x004ea20008000800 */
[----:B------:R-:W-:Y:S02]  /*49b0*/  USHF.R.U32.HI UR14, URZ, 0x4, UR14 ;  /* 0x00000004ff0e7899 */ /* 0x000fe4000801160e */
[----:B------:R-:W-:Y:S02]  /*49c0*/  USHF.R.U32.HI UR15, URZ, 0x4, UR15 ;  /* 0x00000004ff0f7899 */ /* 0x000fe4000801160f */
[----:B------:R-:W-:Y:S02]  /*49d0*/  ULOP3.LUT UR14, UR14, 0x3fff, URZ, 0xc0, !UPT ;  /* 0x00003fff0e0e7892 */ /* 0x000fe4000f8ec0ff */
[----:B------:R-:W-:Y:S02]  /*49e0*/  ULOP3.LUT UR15, UR15, 0x3fff, URZ, 0xc0, !UPT ;  /* 0x00003fff0f0f7892 */ /* 0x000fe4000f8ec0ff */
[----:B------:R-:W-:Y:S02]  /*49f0*/  ULOP3.LUT UR14, UR14, 0x10000, URZ, 0xfc, !UPT ;  /* 0x000100000e0e7892 */ /* 0x000fe4000f8efcff */
[----:B-1----:R-:W-:-:S02]  /*4a00*/  UIADD3 UR6, UPT, UPT, UR6, 0x3f, URZ ;  /* 0x0000003f06067890 */ /* 0x002fc4000fffe0ff */
[----:B------:R-:W-:Y:S02]  /*4a10*/  ULOP3.LUT UR15, UR15, 0x10000, URZ, 0xfc, !UPT ;  /* 0x000100000f0f7892 */ /* 0x000fe4000f8efcff */
[----:B------:R-:W-:Y:S01]  /*4a20*/  USHF.R.S32.HI UR7, URZ, 0x1f, UR6 ;  /* 0x0000001fff077899 */ /* 0x000fe20008011406 */
[----:B------:R-:W-:Y:S01]  /*4a30*/  UMOV UR28, 0x0 ;  /* 0x00000000001c7882 */ /* 0x000fe20000000000 */
[----:B------:R-:W-:Y:S02]  /*4a40*/  UMOV UR29, 0x81004a0 ;  /* 0x081004a0001d7882 */ /* 0x000fe40000000000 */
[----:B------:R-:W-:Y:S01]  /*4a50*/  ULEA.HI UR7, UR7, UR6, URZ, 0x6 ;  /* 0x0000000607077291 */ /* 0x000fe2000f8f30ff */
[----:B------:R-:W-:Y:S01]  /*4a60*/  UMOV UR26, 0x0 ;  /* 0x00000000001a7882 */ /* 0x000fe20000000000 */
[----:B------:R-:W-:Y:S02]  /*4a70*/  UMOV UR27, 0x81004a0 ;  /* 0x081004a0001b7882 */ /* 0x000fe40000000000 */
[----:B------:R-:W-:-:S04]  /*4a80*/  USHF.R.S32.HI UR7, URZ, 0x6, UR7 ;  /* 0x00000006ff077899 */ /* 0x000fc80008011407 */
[----:B------:R-:W-:-:S04]  /*4a90*/  UISETP.LT.AND UP0, UPT, UR7, 0x1, UPT ;  /* 0x000000010700788c */ /* 0x000fc8000bf01270 */
[----:B------:R-:W-:Y:S01]  /*4aa0*/  USEL UR23, UR7, 0x1, !UP0 ;  /* 0x0000000107177887 */ /* 0x000fe2000c000000 */
[----:B--2---:R-:W-:Y:S02]  /*4ab0*/  R2UR UR24, R2 ;  /* 0x00000000021872ca */ /* 0x004fe400000e0000 */
[----:B------:R-:W-:-:S13]  /*4ac0*/  CS2R R2, SRZ ;  /* 0x0000000000027805 */ /* 0x000fda000001ff00 */
.L_x_107:
[C---:B------:R-:W-:Y:S02]  /*4ad0*/  LEA R0, R8.reuse, UR8, 0x3 ;  /* 0x0000000808007c11 */ /* 0x040fe4000f8e18ff */
[----:B------:R-:W-:Y:S02]  /*4ae0*/  SHF.L.U32 R5, R3, 0x1f, RZ ;  /* 0x0000001f03057819 */ /* 0x000fe400000006ff */
[----:B------:R-:W-:Y:S02]  /*4af0*/  LEA R4, R8, UR8, 0x4 ;  /* 0x0000000808047c11 */ /* 0x000fe4000f8e20ff */
[----:B------:R-:W1:Y:S02]  /*4b00*/  SYNCS.PHASECHK.TRANS64.TRYWAIT P0, [R0+URZ+0x260], R5 ;  /* 0x00026005000075a7 */ /* 0x000e6400080011ff */
[----:B-1-34-:R-:W-:Y:S05]  /*4b10*/  @!P0 BRA `(.L_x_100) ;  /* 0x0000004400108947 */ /* 0x01afea0003800000 */
.L_x_228:
[----:B-1----:R-:W1:Y:S01]  /*4b20*/  LDS.128 R4, [R4+0x2f0] ;  /* 0x0002f00004047984 */ /* 0x002e620000000c00 */
[----:B------:R-:W-:Y:S02]  /*4b30*/  VIADD R0, R0, 0x270 ;  /* 0x0000027000007836 */ /* 0x000fe40000000000 */
[----:B------:R-:W-:Y:S01]  /*4b40*/  VIADD R8, R8, 0x1 ;  /* 0x0000000108087836 */ /* 0x000fe20000000000 */
[----:B------:R-:W-:Y:S01]  /*4b50*/  @!PT LDS RZ, [RZ] ;  /* 0x00000000fffff984 */ /* 0x000fe20000000800 */
[----:B------:R-:W-:Y:S01]  /*4b60*/  @!PT LDS RZ, [RZ] ;  /* 0x00000000fffff984 */ /* 0x000fe20000000800 */
[----:B------:R-:W-:Y:S01]  /*4b70*/  @!PT LDS RZ, [RZ] ;  /* 0x00000000fffff984 */ /* 0x000fe20000000800 */
[----:B------:R-:W-:Y:S01]  /*4b80*/  @!PT LDS RZ, [RZ] ;  /* 0x00000000fffff984 */ /* 0x000fe20000000800 */
[----:B------:R2:W-:Y:S06]  /*4b90*/  MEMBAR.ALL.CTA ;  /* 0x0000000000007992 */ /* 0x0005ec0000008000 */
[----:B--2---:R-:W2:Y:S01]  /*4ba0*/  FENCE.VIEW.ASYNC.S ;  /* 0x00000000000073c6 */ /* 0x004ea20000000000 */
[----:B------:R-:W-:-:S04]  /*4bb0*/  PRMT R0, RZ, 0x654, R0 ;  /* 0x00000654ff007816 */ /* 0x000fc80000000000 */
[----:B--2---:R2:W-:Y:S01]  /*4bc0*/  SYNCS.ARRIVE.TRANS64.RED.A1T0 RZ, [R0+URZ], RZ ;  /* 0x000000ff00ff79a7 */ /* 0x0045e200081004ff */
[----:B-1----:R-:W-:Y:S01]  /*4bd0*/  LOP3.LUT P1, RZ, R6, 0x1, RZ, 0xc0, !PT ;  /* 0x0000000106ff7812 */ /* 0x002fe2000782c0ff */
[----:B--2---:R-:W-:-:S12]  /*4be0*/  BRA.U UP2, `(.L_x_101) ;  /* 0x0000000102e07547 */ /* 0x004fd8000b800000 */
[----:B------:R-:W1:Y:S01]  /*4bf0*/  LDCU UR6, c[0x0][0x38c] ;  /* 0x00007180ff0677ac */ /* 0x000e620008000800 */
[----:B------:R-:W-:Y:S02]  /*4c00*/  PLOP3.LUT P2, PT, PT, PT, PT, 0x80, 0x8 ;  /* 0x000000000008781c */ /* 0x000fe40003f4f070 */
[----:B------:R-:W-:Y:S01]  /*4c10*/  SHF.L.U32 R5, R9, 0x1f, RZ ;  /* 0x0000001f09057819 */ /* 0x000fe200000006ff */
[----:B------:R-:W-:Y:S02]  /*4c20*/  ULEA UR10, UR22, UR8, 0x3 ;  /* 0x00000008160a7291 */ /* 0x000fe4000f8e18ff */
[----:B------:R-:W-:Y:S02]  /*4c30*/  ULEA UR11, UR22, UR24, 0x5 ;  /* 0x00000018160b7291 */ /* 0x000fe4000f8e28ff */
[----:B-1----:R-:W-:-:S06]  /*4c40*/  UISETP.GE.AND UP0, UPT, UR6, 0x1, UPT ;  /* 0x000000010600788c */ /* 0x002fcc000bf06270 */
[----:B------:R-:W-:-:S05]  /*4c50*/  PLOP3.LUT P0, PT, PT, PT, UP0, 0x80, 0x8 ;  /* 0x000000000008781c */ /* 0x000fca0003f0f008 */
[----:B------:R-:W-:-:S08]  /*4c60*/  @UP0 ULEA UR6, UR21, UR8, 0x3 ;  /* 0x0000000815060291 */ /* 0x000fd0000f8e18ff */
[----:B------:R-:W-:-:S04]  /*4c70*/  @P0 SHF.L.U32 R0, R2, 0x1f, RZ ;  /* 0x0000001f02000819 */ /* 0x000fc800000006ff */
[----:B------:R1:W2:Y:S01]  /*4c80*/  @P0 SYNCS.PHASECHK.TRANS64.TRYWAIT P2, [UR6], R0 ;  /* 0x00000000ff0005a7 */ /* 0x0002a20008041106 */
[----:B------:R-:W3:Y:S02]  /*4c90*/  SYNCS.PHASECHK.TRANS64.TRYWAIT P0, [UR10+0x2a0], R5 ;  /* 0x0002a005ff0075a7 */ /* 0x000ee4000800110a */
[----:B-123--:R-:W-:Y:S05]  /*4ca0*/  @!P0 BRA `(.L_x_102) ;  /* 0x0000004000c08947 */ /* 0x00efea0003800000 */
.L_x_230:
[----:B------:R-:W-:Y:S01]  /*4cb0*/  UMOV UR19, UR20 ;  /* 0x0000001400137c82 */ /* 0x000fe20008000000 */
[----:B------:R-:W-:Y:S05]  /*4cc0*/  BRA.U !UP0, `(.L_x_103) ;  /* 0x0000000108987547 */ /* 0x000fea000b800000 */
[----:B------:R-:W-:Y:S02]  /*4cd0*/  UIADD3 UR19, UPT, UPT, UR23, UR20, URZ ;  /* 0x0000001417137290 */ /* 0x000fe4000fffe0ff */
[----:B------:R-:W-:Y:S01]  /*4ce0*/  UPLOP3.LUT UP3, UPT, UPT, UPT, UPT, 0x40, 0x4 ;  /* 0x000000000004789c */ /* 0x000fe20003f6e870 */
[----:B------:R-:W-:Y:S01]  /*4cf0*/  UMOV UR18, UR7 ;  /* 0x0000000700127c82 */ /* 0x000fe20008000000 */
[----:B------:R-:W-:-:S09]  /*4d00*/  UMOV UR17, UR21 ;  /* 0x0000001500117c82 */ /* 0x000fd20008000000 */
.L_x_106:
[----:B--2---:R-:W-:Y:S01]  /*4d10*/  ULEA UR9, UR17, UR8, 0x3 ;  /* 0x0000000811097291 */ /* 0x004fe2000f8e18ff */
[----:B---3--:R-:W-:Y:S11]  /*4d20*/  @P2 BRA `(.L_x_104) ;  /* 0x00000000000c2947 */ /* 0x008ff60003800000 */
[----:B-1----:R-:W-:Y:S04]  /*4d30*/  SHF.L.U32 R5, R2, 0x1f, RZ ;  /* 0x0000001f02057819 */ /* 0x002fe800000006ff */
[----:B------:R-:W1:Y:S02]  /*4d40*/  SYNCS.PHASECHK.TRANS64.TRYWAIT P0, [UR9], R5 ;  /* 0x00000005ff0075a7 */ /* 0x000e640008001109 */
[----:B-1----:R-:W-:Y:S05]  /*4d50*/  @!P0 BRA `(.L_x_105) ;  /* 0x0000004000ac8947 */ /* 0x002fea0003800000 */
.L_x_104:
[----:B------:R-:W-:Y:S01]  /*4d60*/  UISETP.NE.AND UP0, UPT, UR18, 0x1, UPT ;  /* 0x000000011200788c */ /* 0x000fe2000bf05270 */
[----:B------:R-:W-:Y:S01]  /*4d70*/  PLOP3.LUT P2, PT, PT, PT, PT, 0x80, 0x8 ;  /* 0x000000000008781c */ /* 0x000fe20003f4f070 */
[----:B------:R-:W-:Y:S02]  /*4d80*/  UIADD3 UR21, UPT, UPT, UR17, 0x1, URZ ;  /* 0x0000000111157890 */ /* 0x000fe4000fffe0ff */
[----:B------:R-:W-:Y:S02]  /*4d90*/  ULEA UR30, UR17, UR15, 0x7 ;  /* 0x0000000f111e7291 */ /* 0x000fe4000f8e38ff */
[----:B------:R-:W-:Y:S01]  /*4da0*/  UISETP.NE.AND UP1, UPT, UR21, 0x24, UPT ;  /* 0x000000241500788c */ /* 0x000fe2000bf25270 */
[----:B------:R-:W-:Y:S01]  /*4db0*/  PLOP3.LUT P0, PT, PT, PT, UP0, 0x80, 0x8 ;  /* 0x000000000008781c */ /* 0x000fe20003f0f008 */
[----:B------:R-:W-:Y:S02]  /*4dc0*/  ULEA UR32, UR17, UR14, 0x8 ;  /* 0x0000000e11207291 */ /* 0x000fe4000f8e40ff */
[----:B------:R-:W-:Y:S02]  /*4dd0*/  USEL UR16, URZ, 0x1, UP1 ;  /* 0x00000001ff107887 */ /* 0x000fe40008800000 */
[----:B------:R-:W-:Y:S02]  /*4de0*/  USEL UR21, UR21, URZ, UP1 ;  /* 0x000000ff15157287 */ /* 0x000fe40008800000 */
[----:B------:R-:W-:Y:S02]  /*4df0*/  UIADD3 UR36, UPT, UPT, UR30, 0x2, URZ ;  /* 0x000000021e247890 */ /* 0x000fe4000fffe0ff */
[----:B------:R-:W-:Y:S01]  /*4e00*/  @UP0 ULEA UR6, UR21, UR8, 0x3 ;  /* 0x0000000815060291 */ /* 0x000fe2000f8e18ff */
[----:B------:R-:W-:Y:S01]  /*4e10*/  LOP3.LUT R2, R2, UR16, RZ, 0x3c, !PT ;  /* 0x0000001002027c12 */ /* 0x000fe2000f8e3cff */
[----:B------:R-:W-:Y:S02]  /*4e20*/  UIADD3 UR34, UPT, UPT, UR32, 0x2, URZ ;  /* 0x0000000220227890 */ /* 0x000fe4000fffe0ff */
[----:B------:R-:W-:Y:S01]  /*4e30*/  UIADD3 UR9, UPT, UPT, UR9, 0x120, URZ ;  /* 0x0000012009097890 */ /* 0x000fe2000fffe0ff */
[----:B-1----:R-:W-:Y:S01]  /*4e40*/  @P0 SHF.L.U32 R0, R2, 0x1f, RZ ;  /* 0x0000001f02000819 */ /* 0x002fe200000006ff */
[----:B------:R-:W-:Y:S01]  /*4e50*/  UMOV UR31, 0x80004020 ;  /* 0x80004020001f7882 */ /* 0x000fe20000000000 */
[----:B------:R-:W-:Y:S01]  /*4e60*/  UMOV UR33, 0x80004020 ;  /* 0x8000402000217882 */ /* 0x000fe20000000000 */
[----:B------:R-:W-:Y:S01]  /*4e70*/  UMOV UR37, 0x80004020 ;  /* 0x8000402000257882 */ /* 0x000fe20000000000 */
[----:B------:R2:W3:Y:S01]  /*4e80*/  @P0 SYNCS.PHASECHK.TRANS64.TRYWAIT P2, [UR6], R0 ;  /* 0x00000000ff0005a7 */ /* 0x0004e20008041106 */
[----:B------:R-:W-:Y:S01]  /*4e90*/  UIADD3 UR20, UPT, UPT, UR20, 0x1, URZ ;  /* 0x0000000114147890 */ /* 0x000fe2000fffe0ff */
[----:B------:R2:W-:Y:S01]  /*4ea0*/  UTCIMMA.2CTA gdesc[UR32], gdesc[UR30], tmem[UR11], tmem[UR28], idesc[UR29], UP3 ;  /* 0x00ff1c1e200075ea */ /* 0x0005e20009a0010b */
[----:B------:R-:W-:Y:S02]  /*4eb0*/  UIADD3 UR18, UPT, UPT, UR18, -0x1, URZ ;  /* 0xffffffff12127890 */ /* 0x000fe4000fffe0ff */
[----:B------:R-:W-:Y:S02]  /*4ec0*/  UISETP.NE.AND UP0, UPT, UR20, UR19, UPT ;  /* 0x000000131400728c */ /* 0x000fe4000bf05270 */
[----:B------:R-:W-:Y:S01]  /*4ed0*/  UPLOP3.LUT UP3, UPT, UPT, UPT, UPT, 0x80, 0x8 ;  /* 0x000000000008789c */ /* 0x000fe20003f6f070 */
[----:B------:R-:W-:Y:S01]  /*4ee0*/  UMOV UR35, 0x80004020 ;  /* 0x8000402000237882 */ /* 0x000fe20000000000 */
[----:B------:R-:W-:Y:S01]  /*4ef0*/  UMOV UR17, UR21 ;  /* 0x0000001500117c82 */ /* 0x000fe20008000000 */
[----:B------:R2:W-:Y:S01]  /*4f00*/  UTCIMMA.2CTA gdesc[UR34], gdesc[UR36], tmem[UR11], tmem[UR26], idesc[UR27], UPT ;  /* 0x00ff1a24220075ea */ /* 0x0005e2000ba0010b */
[----:B------:R2:W-:Y:S03]  /*4f10*/  UTCBAR.2CTA.MULTICAST [UR9], URZ, UR13 ;  /* 0x000000ff090073e9 */ /* 0x0005e6000820080d */
[----:B------:R-:W-:Y:S05]  /*4f20*/  BRA.U UP0, `(.L_x_106) ;  /* 0xfffffffd00787547 */ /* 0x000fea000b83ffff */
.L_x_103:
[----:B------:R-:W-:Y:S01]  /*4f30*/  UIADD3 UR10, UPT, UPT, UR10, 0x280, URZ ;  /* 0x000002800a0a7890 */ /* 0x000fe2000fffe0ff */
[----:B------:R-:W-:-:S08]  /*4f40*/  UMOV UR20, UR19 ;  /* 0x0000001300147c82 */ /* 0x000fd00008000000 */
[----:B------:R4:W-:Y:S01]  /*4f50*/  UTCBAR.2CTA.MULTICAST [UR10], URZ, UR12 ;  /* 0x000000ff0a0073e9 */ /* 0x0009e2000820080c */
[----:B------:R-:W-:Y:S02]  /*4f60*/  NOP ;  /* 0x0000000000007918 */ /* 0x000fe40000000000 */
.L_x_101:
[----:B------:R-:W-:Y:S01]  /*4f70*/  UIADD3 UR22, UPT, UPT, UR22, 0x1, URZ ;  /* 0x0000000116167890 */ /* 0x000fe2000fffe0ff */
[----:B------:R-:W-:-:S03]  /*4f80*/  ISETP.NE.AND P0, PT, R8, 0x2, PT ;  /* 0x000000020800780c */ /* 0x000fc60003f05270 */
[----:B------:R-:W-:Y:S01]  /*4f90*/  UISETP.NE.AND UP0, UPT, UR22, 0x4, UPT ;  /* 0x000000041600788c */ /* 0x000fe2000bf05270 */
[----:B-12---:R-:W-:Y:S02]  /*4fa0*/  SEL R0, RZ, 0x1, P0 ;  /* 0x00000001ff007807 */ /* 0x006fe40000000000 */
[----:B------:R-:W-:Y:S01]  /*4fb0*/  SEL R8, R8, RZ, P0 ;  /* 0x000000ff08087207 */ /* 0x000fe20000000000 */
[----:B------:R-:W-:Y:S01]  /*4fc0*/  USEL UR6, URZ, 0x1, UP0 ;  /* 0x00000001ff067887 */ /* 0x000fe20008000000 */
[----:B------:R-:W-:Y:S01]  /*4fd0*/  LOP3.LUT R3, R3, R0, RZ, 0x3c, !PT ;  /* 0x0000000003037212 */ /* 0x000fe200078e3cff */
[----:B------:R-:W-:-:S04]  /*4fe0*/  USEL UR22, UR22, URZ, UP0 ;  /* 0x000000ff16167287 */ /* 0x000fc80008000000 */
[----:B------:R-:W-:Y:S01]  /*4ff0*/  LOP3.LUT R9, R9, UR6, RZ, 0x3c, !PT ;  /* 0x0000000609097c12 */ /* 0x000fe2000f8e3cff */
[----:B------:R-:W-:Y:S07]  /*5000*/  @P1 BRA `(.L_x_107) ;  /* 0xfffffff800b01947 */ /* 0x000fee000383ffff */
[----:B------:R-:W1:Y:S01]  /*5010*/  S2UR UR6, SR_CgaCtaId ;  /* 0x00000000000679c3 */ /* 0x000e620000008800 */
[----:B------:R-:W-:Y:S01]  /*5020*/  ELECT P0, URZ, PT ;  /* 0x0000000000ff782f */ /* 0x000fe20003800000 */
[----:B------:R-:W-:Y:S01]  /*5030*/  HFMA2 R0, -RZ, RZ, 0, 5.9604644775390625e-08 ;  /* 0x00000001ff007431 */ /* 0x000fe200000001ff */
[----:B------:R-:W-:-:S05]  /*5040*/  UMOV UR7, 0x40 ;  /* 0x0000004000077882 */ /* 0x000fca0000000000 */
[----:B------:R-:W-:Y:S01]  /*5050*/  UVIRTCOUNT.DEALLOC.SMPOOL 0x80 ;  /* 0x000000800000784c */ /* 0x000fe20000000000 */
[----:B------:R-:W-:Y:S02]  /*5060*/  UISETP.NE.AND UP0, UPT, UR5, URZ, UPT ;  /* 0x000000ff0500728c */ /* 0x000fe4000bf05270 */
[----:B-1----:R-:W-:-:S09]  /*5070*/  ULEA UR6, UR6, UR7, 0x18 ;  /* 0x0000000706067291 */ /* 0x002fd2000f8ec0ff */
[----:B------:R1:W-:Y:S01]  /*5080*/  @P0 STS.U8 [UR6+0x1c], R0 ;  /* 0x00001c00ff000988 */ /* 0x0003e20008000006 */
[----:B------:R-:W-:Y:S05]  /*5090*/  BRA.U UP0, `(.L_x_108) ;  /* 0x0000000100a07547 */ /* 0x000fea000b800000 */
[----:B------:R-:W-:Y:S01]  /*50a0*/  UIADD3 UR5, UPT, UPT, UR8, 0x2a0, URZ ;  /* 0x000002a008057890 */ /* 0x000fe2000fffe0ff */
[----:B------:R-:W-:-:S03]  /*50b0*/  SHF.L.U32 R3, R9, 0x1f, RZ ;  /* 0x0000001f09037819 */ /* 0x000fc600000006ff */
[----:B------:R-:W-:-:S09]  /*50c0*/  ULEA UR7, UR22, UR5, 0x3 ;  /* 0x0000000516077291 */ /* 0x000fd2000f8e18ff */
[----:B------:R-:W2:Y:S02]  /*50d0*/  SYNCS.PHASECHK.TRANS64.TRYWAIT P0, [UR7], R3 ;  /* 0x00000003ff0075a7 */ /* 0x000ea40008001107 */
[----:B--2---:R-:W-:Y:S05]  /*50e0*/  @!P0 BRA `(.L_x_109) ;  /* 0x0000003c00e08947 */ /* 0x004fea0003800000 */
.L_x_233:
[----:B------:R-:W-:-:S04]  /*50f0*/  UIADD3 UR9, UPT, UPT, UR22, 0x1, URZ ;  /* 0x0000000116097890 */ /* 0x000fc8000fffe0ff */
[----:B------:R-:W-:-:S04]  /*5100*/  UISETP.NE.AND UP1, UPT, UR9, 0x4, UPT ;  /* 0x000000040900788c */ /* 0x000fc8000bf25270 */
[----:B----4-:R-:W-:Y:S02]  /*5110*/  USEL UR10, URZ, 0x1, UP1 ;  /* 0x00000001ff0a7887 */ /* 0x010fe40008800000 */
[----:B------:R-:W-:-:S04]  /*5120*/  USEL UR9, UR9, URZ, UP1 ;  /* 0x000000ff09097287 */ /* 0x000fc80008800000 */
[----:B------:R-:W-:Y:S01]  /*5130*/  ULEA UR7, UR9, UR5, 0x3 ;  /* 0x0000000509077291 */ /* 0x000fe2000f8e18ff */
[----:B------:R-:W-:-:S04]  /*5140*/  LOP3.LUT R2, R9, UR10, RZ, 0x3c, !PT ;  /* 0x0000000a09027c12 */ /* 0x000fc8000f8e3cff */
[----:B-1----:R-:W-:-:S04]  /*5150*/  SHF.L.U32 R3, R2, 0x1f, RZ ;  /* 0x0000001f02037819 */ /* 0x002fc800000006ff */
[----:B------:R-:W1:Y:S02]  /*5160*/  SYNCS.PHASECHK.TRANS64.TRYWAIT P0, [UR7], R3 ;  /* 0x00000003ff0075a7 */ /* 0x000e640008001107 */
[----:B-1----:R-:W-:Y:S05]  /*5170*/  @!P0 BRA `(.L_x_110) ;  /* 0x0000003c00d48947 */ /* 0x002fea0003800000 */
.L_x_235:
        /* <DEDUP_REMOVED lines=9> */
.L_x_237:
[----:B------:R-:W-:-:S04]  /*5210*/  UIADD3 UR9, UPT, UPT, UR9, 0x1, URZ ;  /* 0x0000000109097890 */ /* 0x000fc8000fffe0ff */
[----:B------:R-:W-:-:S04]  /*5220*/  UISETP.NE.AND UP1, UPT, UR9, 0x4, UPT ;  /* 0x000000040900788c */ /* 0x000fc8000bf25270 */
[----:B------:R-:W-:Y:S02]  /*5230*/  USEL UR7, URZ, 0x1, UP1 ;  /* 0x00000001ff077887 */ /* 0x000fe40008800000 */
[----:B------:R-:W-:-:S04]  /*5240*/  USEL UR9, UR9, URZ, UP1 ;  /* 0x000000ff09097287 */ /* 0x000fc80008800000 */
[----:B------:R-:W-:Y:S01]  /*5250*/  ULEA UR9, UR9, UR5, 0x3 ;  /* 0x0000000509097291 */ /* 0x000fe2000f8e18ff */
[----:B-1----:R-:W-:-:S04]  /*5260*/  LOP3.LUT R3, R2, UR7, RZ, 0x3c, !PT ;  /* 0x0000000702037c12 */ /* 0x002fc8000f8e3cff */
[----:B------:R-:W-:Y:S01]  /*5270*/  SHF.L.U32 R3, R3, 0x1f, RZ ;  /* 0x0000001f03037819 */ /* 0x000fe200000006ff */
[----:B------:R-:W-:-:S04]  /*5280*/  IMAD.U32 R0, RZ, RZ, UR9 ;  /* 0x00000009ff007e24 */ /* 0x000fc8000f8e00ff */
[----:B------:R1:W2:Y:S03]  /*5290*/  SYNCS.PHASECHK.TRANS64.TRYWAIT P0, [R0+URZ], R3 ;  /* 0x00000003000075a7 */ /* 0x0002a600080011ff */
[----:B--2---:R-:W-:Y:S05]  /*52a0*/  @!P0 NANOSLEEP.SYNCS 0x989680 ;  /* 0x009896800000895d */ /* 0x004fea0003900000 */
[----:B------:R-:W2:Y:S02]  /*52b0*/  @!P0 SYNCS.PHASECHK.TRANS64 P0, [R0+URZ], R3 ;  /* 0x00000003000085a7 */ /* 0x000ea400080010ff */
[----:B--2---:R-:W-:Y:S05]  /*52c0*/  @P0 BRA `(.L_x_112) ;  /* 0x0000000000200947 */ /* 0x004fea0003800000 */
.L_x_113:
[----:B--2---:R2:W4:Y:S02]  /*52d0*/  SYNCS.PHASECHK.TRANS64.TRYWAIT P0, [R0+URZ], R3 ;  /* 0x00000003000075a7 */ /* 0x00452400080011ff */
[----:B----4-:R-:W-:Y:S05]  /*52e0*/  @!P0 NANOSLEEP.SYNCS 0x989680 ;  /* 0x009896800000895d */ /* 0x010fea0003900000 */
[----:B------:R-:W4:Y:S02]  /*52f0*/  @!P0 SYNCS.PHASECHK.TRANS64 P0, [R0+URZ], R3 ;  /* 0x00000003000085a7 */ /* 0x000f2400080010ff */
[----:B----4-:R-:W-:Y:S05]  /*5300*/  @!P0 BRA `(.L_x_113) ;  /* 0xfffffffc00f08947 */ /* 0x010fea000383ffff */
[----:B------:R-:W-:Y:S05]  /*5310*/  BRA `(.L_x_112) ;  /* 0x00000000000c7947 */ /* 0x000fea0003800000 */
.L_x_108:
[----:B------:R-:W-:-:S04]  /*5320*/  UIADD3 UR5, UPT, UPT, UR8, 0x2e0, URZ ;  /* 0x000002e008057890 */ /* 0x000fc8000fffe0ff */
[----:B------:R-:W-:-:S09]  /*5330*/  UPRMT UR5, UR4, 0x654, UR5 ;  /* 0x0000065404057896 */ /* 0x000fd20008000005 */
[----:B------:R-:W-:Y:S03]  /*5340*/  SYNCS.ARRIVE.TRANS64.RED.A1T0 RZ, [UR5], RZ ;  /* 0x000000ffffff79a7 */ /* 0x000fe60008100405 */
.L_x_112:
[----:B-12---:R-:W-:Y:S01]  /*5350*/  SHF.L.U32 R3, RZ, 0x1f, RZ ;  /* 0x0000001fff037819 */ /* 0x006fe200000006ff */
[----:B------:R-:W-:Y:S01]  /*5360*/  UIADD3 UR5, UPT, UPT, UR8, 0x2e0, URZ ;  /* 0x000002e008057890 */ /* 0x000fe2000fffe0ff */
[----:B------:R-:W-:Y:S02]  /*5370*/  PLOP3.LUT P0, PT, PT, PT, UP0, 0x80, 0x8 ;  /* 0x000000000008781c */ /* 0x000fe40003f0f008 */
[----:B------:R-:W1:Y:S02]  /*5380*/  SYNCS.PHASECHK.TRANS64.TRYWAIT P1, [UR8+0x2e0], R3 ;  /* 0x0002e003ff0075a7 */ /* 0x000e640008021108 */
[----:B-1----:R-:W-:Y:S09]  /*5390*/  @!P1 BRA `(.L_x_114) ;  /* 0x0000003c007c9947 */ /* 0x002ff20003800000 */
.L_x_239:
[----:B------:R-:W-:Y:S01]  /*53a0*/  @!UP0 UPRMT UR5, UR4, 0x654, UR5 ;  /* 0x0000065404058896 */ /* 0x000fe20008000005 */
[----:B------:R-:W-:Y:S02]  /*53b0*/  UMOV UR8, 0xffff ;  /* 0x0000ffff00087882 */ /* 0x000fe40000000000 */
[----:B------:R-:W-:-:S06]  /*53c0*/  UMOV UR4, 0x1 ;  /* 0x0000000100047882 */ /* 0x000fcc0000000000 */
[----:B------:R-:W-:Y:S01]  /*53d0*/  @!P0 SYNCS.ARRIVE.TRANS64.RED.A1T0 RZ, [UR5], RZ ;  /* 0x000000ffffff89a7 */ /* 0x000fe20008100405 */
[----:B------:R-:W-:Y:S01]  /*53e0*/  NOP ;  /* 0x0000000000007918 */ /* 0x000fe20000000000 */
[----:B-1----:R-:W1:Y:S01]  /*53f0*/  LDS R0, [UR6+0x14] ;  /* 0x00001406ff007984 */ /* 0x002e620008000800 */
[----:B------:R-:W-:-:S04]  /*5400*/  ULOP3.LUT UR5, UR24, 0xffff, URZ, 0xc0, !UPT ;  /* 0x0000ffff18057892 */ /* 0x000fc8000f8ec0ff */
[----:B------:R-:W-:-:S04]  /*5410*/  USHF.R.U32.HI UR5, URZ, 0x5, UR5 ;  /* 0x00000005ff057899 */ /* 0x000fc80008011605 */
[----:B------:R-:W-:Y:S02]  /*5420*/  USHF.L.U32 UR8, UR8, UR5, URZ ;  /* 0x0000000508087299 */ /* 0x000fe400080006ff */
[----:B------:R-:W-:-:S04]  /*5430*/  USHF.L.U32 UR4, UR4, UR5, URZ ;  /* 0x0000000504047299 */ /* 0x000fc800080006ff */
[----:B-1----:R-:W-:-:S04]  /*5440*/  LOP3.LUT R0, R0, UR8, RZ, 0xc0, !PT ;  /* 0x0000000800007c12 */ /* 0x002fc8000f8ec0ff */
[----:B------:R-:W-:-:S13]  /*5450*/  ISETP.NE.AND P0, PT, R0, UR8, PT ;  /* 0x0000000800007c0c */ /* 0x000fda000bf05270 */
[----:B------:R-:W-:Y:S05]  /*5460*/  @P0 BRA `(.L_x_115) ;  /* 0x0000000000580947 */ /* 0x000fea0003800000 */
[----:B------:R-:W1:Y:S02]  /*5470*/  LDS R0, [UR6+0x18] ;  /* 0x00001806ff007984 */ /* 0x000e640008000800 */
[----:B-1----:R-:W-:-:S04]  /*5480*/  LOP3.LUT R0, R0, UR4, RZ, 0xc0, !PT ;  /* 0x0000000400007c12 */ /* 0x002fc8000f8ec0ff */
[----:B------:R-:W-:-:S13]  /*5490*/  ISETP.NE.AND P0, PT, R0, UR4, PT ;  /* 0x0000000400007c0c */ /* 0x000fda000bf05270 */
[----:B------:R-:W-:Y:S05]  /*54a0*/  @P0 BRA `(.L_x_116) ;  /* 0x00000000003c0947 */ /* 0x000fea0003800000 */
[----:B------:R-:W1:Y:S01]  /*54b0*/  S2R R2, SR_LANEID ;  /* 0x0000000000027919 */ /* 0x000e620000000000 */
[----:B------:R-:W-:Y:S01]  /*54c0*/  ULOP3.LUT UR8, URZ, UR8, URZ, 0x33, !UPT ;  /* 0x00000008ff087292 */ /* 0x000fe2000f8e33ff */
[----:B------:R-:W-:Y:S01]  /*54d0*/  LOP3.LUT R4, RZ, UR4, RZ, 0x33, !PT ;  /* 0x00000004ff047c12 */ /* 0x000fe2000f8e33ff */
[----:B------:R-:W-:Y:S02]  /*54e0*/  VOTEU.ANY UR7, UPT, PT ;  /* 0x0000000000077886 */ /* 0x000fe400038e0100 */
[----:B------:R-:W-:Y:S01]  /*54f0*/  UFLO.U32 UR7, UR7 ;  /* 0x00000007000772bd */ /* 0x000fe200080e0000 */
[----:B------:R-:W2:Y:S01]  /*5500*/  REDUX UR4, R4 ;  /* 0x00000000040473c4 */ /* 0x000ea20000000000 */
[----:B------:R-:W-:-:S06]  /*5510*/  IMAD.U32 R0, RZ, RZ, UR8 ;  /* 0x00000008ff007e24 */ /* 0x000fcc000f8e00ff */
[----:B------:R1:W-:Y:S01]  /*5520*/  UTCATOMSWS.AND URZ, UR8 ;  /* 0x0000000800ff79e3 */ /* 0x0003e20008000000 */
[----:B------:R-:W3:Y:S01]  /*5530*/  REDUX UR5, R0 ;  /* 0x00000000000573c4 */ /* 0x000ee20000000000 */
[----:B-1----:R-:W-:Y:S01]  /*5540*/  ISETP.EQ.U32.AND P0, PT, R2, UR7, PT ;  /* 0x0000000702007c0c */ /* 0x002fe2000bf02070 */
[----:B--2---:R-:W-:Y:S01]  /*5550*/  IMAD.U32 R2, RZ, RZ, UR4 ;  /* 0x00000004ff027e24 */ /* 0x004fe2000f8e00ff */
[----:B---3--:R-:W-:-:S11]  /*5560*/  MOV R3, UR5 ;  /* 0x0000000500037c02 */ /* 0x008fd60008000f00 */
[----:B------:R1:W-:Y:S04]  /*5570*/  @P0 ATOMS.AND RZ, [UR6+0x14], R3 ;  /* 0x00001403ffff098c */ /* 0x0003e8000a800006 */
[----:B------:R1:W-:Y:S01]  /*5580*/  @P0 ATOMS.AND RZ, [UR6+0x18], R2 ;  /* 0x00001802ffff098c */ /* 0x0003e2000a800006 */
[----:B------:R-:W-:Y:S05]  /*5590*/  BRA `(.L_x_117) ;  /* 0x0000000000147947 */ /* 0x000fea0003800000 */
.L_x_116:
[----:B------:R-:W-:Y:S02]  /*55a0*/  MOV R2, 0x55c0 ;  /* 0x000055c000027802 */ /* 0x000fe40000000f00 */
[----:B---345:R-:W-:Y:S05]  /*55b0*/  CALL.REL.NOINC `($__internal_0_$__cuda_sm10x_tcgen05_guardrail_trap_col_being_dealloced_not_returned_by_alloc) ;  /* 0x0000003c00907944 */ /* 0x038fea0003c00000 */
[----:B------:R-:W-:Y:S05]  /*55c0*/  BRA `(.L_x_117) ;  /* 0x0000000000087947 */ /* 0x000fea0003800000 */
.L_x_115:
[----:B------:R-:W-:Y:S02]  /*55d0*/  MOV R2, 0x55f0 ;  /* 0x000055f000027802 */ /* 0x000fe40000000f00 */
[----:B---345:R-:W-:Y:S05]  /*55e0*/  CALL.REL.NOINC `($__internal_2_$__cuda_sm10x_tcgen05_guardrail_trap_unallocated_columns_being_dealloced) ;  /* 0x0000003c009c7944 */ /* 0x038fea0003c00000 */
.L_x_117:
[----:B------:R-:W-:Y:S01]  /*55f0*/  NOP ;  /* 0x0000000000007918 */ /* 0x000fe20000000000 */
[----:B----4-:R-:W-:Y:S05]  /*5600*/  EXIT ;  /* 0x000000000000794d */ /* 0x010fea0003800000 */
.L_x_88:
[----:B------:R-:W-:-:S09]  /*5610*/  UISETP.NE.OR UP5, UPT, UR10, 0x3, !UP5 ;  /* 0x000000030a00788c */ /* 0x000fd2000efa5670 */
[----:B------:R-:W-:Y:S05]  /*5620*/  BRA.U UP5, `(.L_x_118) ;  /* 0x0000000905c87547 */ /* 0x000fea000b800000 */
[----:B------:R-:W1:Y:S01]  /*5630*/  LDC R0, c[0x0][0xb30] ;  /* 0x0002cc00ff007b82 */ /* 0x000e620000000800 */
[----:B------:R-:W2:Y:S01]  /*5640*/  LDCU.64 UR8, c[0x0][0x888] ;  /* 0x00011100ff0877ac */ /* 0x000ea20008000a00 */
[----:B------:R-:W-:Y:S01]  /*5650*/  IMAD.MOV.U32 R30, RZ, RZ, 0x1 ;  /* 0x00000001ff1e7424 */ /* 0x000fe200078e00ff */
[----:B------:R-:W-:Y:S01]  /*5660*/  CS2R R28, SRZ ;  /* 0x00000000001c7805 */ /* 0x000fe2000001ff00 */
[----:B------:R-:W-:Y:S01]  /*5670*/  IMAD.MOV.U32 R25, RZ, RZ, 0x1000 ;  /* 0x00001000ff197424 */ /* 0x000fe200078e00ff */
[----:B------:R-:W3:Y:S03]  /*5680*/  LDCU.64 UR4, c[0x0][0x890] ;  /* 0x00011200ff0477ac */ /* 0x000ee60008000a00 */
[----:B------:R-:W4:Y:S01]  /*5690*/  LDC R19, c[0x0][0x370] ;  /* 0x0000dc00ff137b82 */ /* 0x000f220000000800 */
[----:B------:R-:W-:Y:S01]  /*56a0*/  UMOV UR6, 0x400 ;  /* 0x0000040000067882 */ /* 0x000fe20000000000 */
[----:B------:R-:W-:-:S02]  /*56b0*/  UPLOP3.LUT UP1, UPT, UPT, UPT, UPT, 0x40, 0x4 ;  /* 0x000000000004789c */ /* 0x000fc40003f2e870 */
[----:B------:R-:W-:-:S04]  /*56c0*/  ULEA UR6, UR37, UR6, 0x18 ;  /* 0x0000000625067291 */ /* 0x000fc8000f8ec0ff */
[----:B------:R-:W4:Y:S01]  /*56d0*/  LDC R2, c[0x0][0xb0c] ;  /* 0x0002c300ff027b82 */ /* 0x000f220000000800 */
[----:B--2---:R-:W-:Y:S02]  /*56e0*/  UISETP.NE.U32.AND UP2, UPT, UR8, URZ, UPT ;  /* 0x000000ff0800728c */ /* 0x004fe4000bf45070 */
[----:B------:R-:W-:Y:S02]  /*56f0*/  UIADD3 UR8, UPT, UPT, UR6, 0x240, URZ ;  /* 0x0000024006087890 */ /* 0x000fe4000fffe0ff */
[----:B---3--:R-:W-:-:S03]  /*5700*/  UISETP.NE.U32.AND UP3, UPT, UR4, URZ, UPT ;  /* 0x000000ff0400728c */ /* 0x008fc6000bf65070 */
[----:B------:R-:W2:Y:S01]  /*5710*/  LDC R18, c[0x0][0xb20] ;  /* 0x0002c800ff127b82 */ /* 0x000ea20000000800 */
[----:B-1----:R-:W-:Y:S01]  /*5720*/  ISETP.NE.AND P1, PT, R0, 0x1, PT ;  /* 0x000000010000780c */ /* 0x002fe20003f25270 */
[----:B------:R-:W-:Y:S02]  /*5730*/  UISETP.NE.AND.EX UP2, UPT, UR9, URZ, UPT, UP2 ;  /* 0x000000ff0900728c */ /* 0x000fe4000bf45320 */
[----:B------:R-:W-:Y:S02]  /*5740*/  UPRMT UR37, UR37, 0x654, UR8 ;  /* 0x0000065425257896 */ /* 0x000fe40008000008 */
[----:B------:R-:W-:Y:S02]  /*5750*/  UISETP.NE.AND.EX UP3, UPT, UR5, URZ, UPT, UP3 ;  /* 0x000000ff0500728c */ /* 0x000fe4000bf65330 */
[----:B------:R-:W1:Y:S08]  /*5760*/  LDC.64 R32, c[0x0][0x348] ;  /* 0x0000d200ff207b82 */ /* 0x000e700000000a00 */
[----:B------:R-:W3:Y:S08]  /*5770*/  LDC.64 R16, c[0x0][0xb10] ;  /* 0x0002c400ff107b82 */ /* 0x000ef00000000a00 */
[----:B------:R-:W1:Y:S08]  /*5780*/  LDC.64 R6, c[0x0][0xb18] ;  /* 0x0002c600ff067b82 */ /* 0x000e700000000a00 */
[----:B------:R-:W1:Y:S08]  /*5790*/  LDC.64 R4, c[0x0][0xb28] ;  /* 0x0002ca00ff047b82 */ /* 0x000e700000000a00 */
[----:B--2-4-:R-:W1:Y:S02]  /*57a0*/  LDC R24, c[0x0][0x374] ;  /* 0x0000dd00ff187b82 */ /* 0x014e640000000800 */
.L_x_126:
[C---:B------:R-:W-:Y:S02]  /*57b0*/  LEA R0, R29.reuse, UR6, 0x3 ;  /* 0x000000061d007c11 */ /* 0x040fe4000f8e18ff */
[----:B------:R-:W-:Y:S02]  /*57c0*/  SHF.L.U32 R3, R28, 0x1f, RZ ;  /* 0x0000001f1c037819 */ /* 0x000fe400000006ff */
[----:B------:R-:W-:Y:S02]  /*57d0*/  LEA R20, R29, UR6, 0x4 ;  /* 0x000000061d147c11 */ /* 0x000fe4000f8e20ff */
[----:B--2---:R-:W2:Y:S02]  /*57e0*/  SYNCS.PHASECHK.TRANS64.TRYWAIT P0, [R0+URZ+0x260], R3 ;  /* 0x00026003000075a7 */ /* 0x004ea400080011ff */
[----:B--2---:R-:W-:Y:S05]  /*57f0*/  @!P0 BRA `(.L_x_119) ;  /* 0x00000038007c8947 */ /* 0x004fea0003800000 */
.L_x_240:
[----:B------:R-:W-:Y:S01]  /*5800*/  ISETP.GE.AND P0, PT, R40, 0x1, PT ;  /* 0x000000012800780c */ /* 0x000fe20003f06270 */
[----:B------:R-:W4:Y:S01]  /*5810*/  LDS.128 R20, [R20+0x2f0] ;  /* 0x0002f00014147984 */ /* 0x000f220000000c00 */
[----:B------:R-:W-:Y:S01]  /*5820*/  ISETP.NE.U32.AND P4, PT, RZ, UR4, PT ;  /* 0x00000004ff007c0c */ /* 0x000fe2000bf85070 */
[----:B--2---:R-:W-:Y:S01]  /*5830*/  VIADD R0, R0, 0x270 ;  /* 0x0000027000007836 */ /* 0x004fe20000000000 */
[----:B------:R-:W-:Y:S02]  /*5840*/  SHF.L.U32 R26, R30, 0x1f, RZ ;  /* 0x0000001f1e1a7819 */ /* 0x000fe400000006ff */
[----:B------:R-:W-:Y:S02]  /*5850*/  ISETP.NE.AND.EX P4, PT, RZ, UR5, PT, P4 ;  /* 0x00000005ff007c0c */ /* 0x000fe4000bf85340 */
[----:B------:R-:W-:Y:S01]  /*5860*/  PRMT R0, RZ, 0x654, R0 ;  /* 0x00000654ff007816 */ /* 0x000fe20000000000 */
[----:B------:R-:W-:Y:S01]  /*5870*/  @!PT LDS RZ, [RZ] ;  /* 0x00000000fffff984 */ /* 0x000fe20000000800 */
[----:B------:R-:W-:Y:S01]  /*5880*/  @!PT LDS RZ, [RZ] ;  /* 0x00000000fffff984 */ /* 0x000fe20000000800 */
[----:B------:R-:W-:Y:S01]  /*5890*/  @!PT LDS RZ, [RZ] ;  /* 0x00000000fffff984 */ /* 0x000fe20000000800 */
[----:B------:R-:W-:Y:S01]  /*58a0*/  @!PT LDS RZ, [RZ] ;  /* 0x00000000fffff984 */ /* 0x000fe20000000800 */
[----:B------:R2:W-:Y:S06]  /*58b0*/  MEMBAR.ALL.CTA ;  /* 0x0000000000007992 */ /* 0x0005ec0000008000 */
[----:B--2---:R-:W2:Y:S02]  /*58c0*/  FENCE.VIEW.ASYNC.S ;  /* 0x00000000000073c6 */ /* 0x004ea40000000000 */
[----:B--2---:R2:W-:Y:S01]  /*58d0*/  SYNCS.ARRIVE.TRANS64.RED.A1T0 RZ, [R0+URZ], RZ ;  /* 0x000000ff00ff79a7 */ /* 0x0045e200081004ff */
[----:B----4-:R-:W-:Y:S11]  /*58e0*/  LOP3.LUT P3, RZ, R22, 0x1, RZ, 0xc0, !PT ;  /* 0x0000000116ff7812 */ /* 0x010ff6000786c0ff */
[----:B------:R-:W-:Y:S02]  /*58f0*/  @!UPT UIADD3 URZ, UPT, UPT, URZ, URZ, URZ ;  /* 0x000000fffffff290 */ /* 0x000fe4000fffe0ff */
[----:B------:R-:W-:Y:S02]  /*5900*/  @P3 MOV R13, R20 ;  /* 0x00000014000d3202 */ /* 0x000fe40000000f00 */
[----:B------:R-:W-:Y:S01]  /*5910*/  @P3 LOP3.LUT R8, R21, 0xffff, RZ, 0xc0, !PT ;  /* 0x0000ffff15083812 */ /* 0x000fe200078ec0ff */
[----:B--2---:R-:W-:Y:S06]  /*5920*/  @!P0 BRA `(.L_x_120) ;  /* 0x0000000000a48947 */ /* 0x004fec0003800000 */
[----:B-1----:R-:W-:Y:S01]  /*5930*/  IMAD.HI.U32 R31, R24, R7, RZ ;  /* 0x00000007181f7227 */ /* 0x002fe200078e00ff */
[----:B------:R-:W-:Y:S02]  /*5940*/  ISETP.NE.AND P0, PT, R6, 0x1, PT ;  /* 0x000000010600780c */ /* 0x000fe40003f05270 */
[----:B------:R-:W-:Y:S01]  /*5950*/  ISETP.NE.AND P2, PT, R40, 0x1, PT ;  /* 0x000000012800780c */ /* 0x000fe20003f45270 */
[----:B---3--:R-:W-:Y:S01]  /*5960*/  IMAD.HI.U32 R34, R19, R16, RZ ;  /* 0x0000001013227227 */ /* 0x008fe200078e00ff */
[----:B------:R-:W-:Y:S02]  /*5970*/  SHF.R.U32.HI R31, RZ, R18, R31 ;  /* 0x00000012ff1f7219 */ /* 0x000fe4000001161f */
[----:B------:R-:W-:Y:S01]  /*5980*/  ISETP.NE.AND P5, PT, R2, 0x1, PT ;  /* 0x000000010200780c */ /* 0x000fe20003fa5270 */
[----:B------:R-:W-:Y:S01]  /*5990*/  IMAD.HI.U32 R36, R13, R16, RZ ;  /* 0x000000100d247227 */ /* 0x000fe200078e00ff */
[----:B------:R-:W-:Y:S02]  /*59a0*/  SHF.R.U32.HI R34, RZ, R17, R34 ;  /* 0x00000011ff227219 */ /* 0x000fe40000011622 */
[----:B------:R-:W-:Y:S01]  /*59b0*/  SEL R3, R24, R31, !P0 ;  /* 0x0000001f18037207 */ /* 0x000fe20004000000 */
[C---:B------:R-:W-:Y:S01]  /*59c0*/  IMAD.HI.U32 R31, R8.reuse, R7, RZ ;  /* 0x00000007081f7227 */ /* 0x040fe200078e00ff */
[----:B------:R-:W-:Y:S02]  /*59d0*/  SEL R11, R19, R34, !P5 ;  /* 0x00000022130b7207 */ /* 0x000fe40006800000 */
[----:B------:R-:W-:Y:S01]  /*59e0*/  SHF.R.U32.HI R36, RZ, R17, R36 ;  /* 0x00000011ff247219 */ /* 0x000fe20000011624 */
[----:B------:R-:W-:Y:S01]  /*59f0*/  IMAD.HI.U32 R38, R3, R4, RZ ;  /* 0x0000000403267227 */ /* 0x000fe200078e00ff */
[----:B------:R-:W-:Y:S03]  /*5a00*/  SHF.R.U32.HI R31, RZ, R18, R31 ;  /* 0x00000012ff1f7219 */ /* 0x000fe6000001161f */
[----:B------:R-:W-:Y:S01]  /*5a10*/  IMAD.HI.U32 R34, R11, R4, RZ ;  /* 0x000000040b227227 */ /* 0x000fe200078e00ff */
[----:B------:R-:W-:Y:S02]  /*5a20*/  @P2 SHF.R.U32.HI R3, RZ, R5, R38 ;  /* 0x00000005ff032219 */ /* 0x000fe40000011626 */
[----:B------:R-:W-:Y:S02]  /*5a30*/  SEL R9, R8, R31, !P0 ;  /* 0x0000001f08097207 */ /* 0x000fe40004000000 */
[----:B------:R-:W-:Y:S01]  /*5a40*/  @P2 SHF.R.U32.HI R11, RZ, R5, R34 ;  /* 0x00000005ff0b2219 */ /* 0x000fe20000011622 */
[C---:B------:R-:W-:Y:S01]  /*5a50*/  IMAD R10, R40.reuse, R3, RZ ;  /* 0x00000003280a7224 */ /* 0x040fe200078e02ff */
[----:B------:R-:W-:Y:S01]  /*5a60*/  SEL R3, R13, R36, !P5 ;  /* 0x000000240d037207 */ /* 0x000fe20006800000 */
[C---:B------:R-:W-:Y:S03]  /*5a70*/  IMAD.HI.U32 R14, R9.reuse, R4, RZ ;  /* 0x00000004090e7227 */ /* 0x040fe600078e00ff */
[----:B------:R-:W-:Y:S01]  /*5a80*/  ISETP.GE.AND P0, PT, R9, R10, PT ;  /* 0x0000000a0900720c */ /* 0x000fe20003f06270 */
[C---:B------:R-:W-:Y:S01]  /*5a90*/  IMAD R12, R40.reuse, R11, RZ ;  /* 0x0000000b280c7224 */ /* 0x040fe200078e02ff */
[-C--:B------:R-:W-:Y:S04]  /*5aa0*/  SHF.R.U32.HI R14, RZ, R5.reuse, R14 ;  /* 0x00000005ff0e7219 */ /* 0x080fe8000001160e */
[----:B------:R-:W-:Y:S02]  /*5ab0*/  ISETP.GE.OR P0, PT, R3, R12, P0 ;  /* 0x0000000c0300720c */ /* 0x000fe40000706670 */
[----:B------:R-:W-:Y:S05]  /*5ac0*/  SEL R15, R9, R14, !P2 ;  /* 0x0000000e090f7207 */ /* 0x000fea0005000000 */
[----:B------:R-:W-:Y:S04]  /*5ad0*/  IMAD.MOV R14, RZ, RZ, -R15 ;  /* 0x000000ffff0e7224 */ /* 0x000fe800078e0a0f */
[----:B------:R-:W-:Y:S02]  /*5ae0*/  IMAD R14, R40, R14, R9 ;  /* 0x0000000e280e7224 */ /* 0x000fe400078e0209 */
[C---:B------:R-:W-:Y:S05]  /*5af0*/  @!P0 IMAD.HI.U32 R10, R3.reuse, R4, RZ ;  /* 0x00000004030a8227 */ /* 0x040fea00078e00ff */
[----:B------:R-:W-:Y:S04]  /*5b00*/  @!P0 SHF.R.U32.HI R10, RZ, R5, R10 ;  /* 0x00000005ff0a8219 */ /* 0x000fe8000001160a */
[----:B------:R-:W-:Y:S01]  /*5b10*/  @!P0 SEL R0, R3, R10, !P2 ;  /* 0x0000000a03008207 */ /* 0x000fe20005000000 */
[----:B------:R-:W-:Y:S03]  /*5b20*/  IMAD.MOV R10, RZ, RZ, -R3 ;  /* 0x000000ffff0a7224 */ /* 0x000fe600078e0a03 */
[----:B------:R-:W-:Y:S01]  /*5b30*/  @!P0 IADD3 R15, PT, PT, R15, -R0, RZ ;  /* 0x800000000f0f8210 */ /* 0x000fe20007ffe0ff */
[----:B------:R-:W-:Y:S01]  /*5b40*/  @!P0 IMAD R0, R11, R14, R0 ;  /* 0x0000000e0b008224 */ /* 0x000fe200078e0200 */
[----:B------:R-:W-:Y:S01]  /*5b50*/  IADD3 R11, PT, PT, -R9, RZ, RZ ;  /* 0x000000ff090b7210 */ /* 0x000fe20007ffe1ff */
[----:B------:R-:W-:Y:S02]  /*5b60*/  IMAD R13, R2, R10, R13 ;  /* 0x0000000a020d7224 */ /* 0x000fe400078e020d */
[----:B------:R-:W-:Y:S02]  /*5b70*/  @!P0 IMAD R9, R15, R40, R3 ;  /* 0x000000280f098224 */ /* 0x000fe400078e0203 */
[----:B------:R-:W-:Y:S02]  /*5b80*/  @!P0 IMAD.MOV.U32 R3, RZ, RZ, R0 ;  /* 0x000000ffff038224 */ /* 0x000fe400078e0000 */
[----:B------:R-:W-:Y:S02]  /*5b90*/  IMAD R8, R6, R11, R8 ;  /* 0x0000000b06087224 */ /* 0x000fe400078e0208 */
[----:B------:R-:W-:Y:S02]  /*5ba0*/  IMAD R13, R3, R2, R13 ;  /* 0x00000002030d7224 */ /* 0x000fe400078e020d */
[----:B------:R-:W-:Y:S02]  /*5bb0*/  IMAD R8, R9, R6, R8 ;  /* 0x0000000609087224 */ /* 0x000fe400078e0208 */
.L_x_120:
[----:B------:R-:W-:Y:S05]  /*5bc0*/  BRA.U UP1, `(.L_x_121) ;  /* 0x0000000101107547 */ /* 0x000fea000b800000 */
[----:B------:R-:W-:Y:S04]  /*5bd0*/  MOV R0, UR7 ;  /* 0x0000000700007c02 */ /* 0x000fe80008000f00 */
[----:B------:R-:W-:Y:S04]  /*5be0*/  SHF.L.U32 R3, R0, 0x1f, RZ ;  /* 0x0000001f00037819 */ /* 0x000fe800000006ff */
[----:B------:R-:W2:Y:S02]  /*5bf0*/  SYNCS.PHASECHK.TRANS64.TRYWAIT P0, [UR6+0x258], R3 ;  /* 0x00025803ff0075a7 */ /* 0x000ea40008001106 */
[----:B--2---:R-:W-:Y:S05]  /*5c00*/  @!P0 BRA `(.L_x_122) ;  /* 0x00000034008c8947 */ /* 0x004fea0003800000 */
.L_x_121:
[----:B------:R-:W-:Y:S05]  /*5c10*/  BRA.U !UP3, `(.L_x_123) ;  /* 0x000000010b347547 */ /* 0x000fea000b800000 */
[----:B------:R-:W-:Y:S01]  /*5c20*/  UPLOP3.LUT UP0, UPT, UPT, UPT, UP2, 0x80, 0x8 ;  /* 0x000000000008789c */ /* 0x000fe20003f0f020 */
[----:B--2---:R-:W-:Y:S02]  /*5c30*/  HFMA2 R0, -RZ, RZ, 0, 5.9604644775390625e-08 ;  /* 0x00000001ff007431 */ /* 0x004fe400000001ff */
[----:B------:R-:W-:Y:S03]  /*5c40*/  IMAD.MOV.U32 R99, RZ, RZ, 0x1 ;  /* 0x00000001ff637424 */ /* 0x000fe600078e00ff */
[----:B------:R-:W-:Y:S05]  /*5c50*/  PLOP3.LUT P0, PT, PT, PT, UP0, 0x80, 0x8 ;  /* 0x000000000008781c */ /* 0x000fea0003f0f008 */
[----:B------:R-:W2:Y:S01]  /*5c60*/  @UP0 LDCU.64 UR10, c[0x0][0x888] ;  /* 0x00011100ff0a07ac */ /* 0x000ea20008000a00 */
[----:B------:R-:W-:Y:S07]  /*5c70*/  @UP0 UIMAD UR8, UR36, UR4, URZ ;  /* 0x00000004240802a4 */ /* 0x000fee000f8e02ff */
[----:B------:R-:W-:Y:S01]  /*5c80*/  @!P0 PRMT R99, R0, 0x7610, R99 ;  /* 0x0000761000638816 */ /* 0x000fe20000000063 */
[----:B--2---:R-:W-:Y:S03]  /*5c90*/  @UP0 UIMAD.WIDE UR10, UR8, 0x4, UR10 ;  /* 0x00000004080a08a5 */ /* 0x004fe6000f8e020a */
[----:B------:R-:W2:Y:S03]  /*5ca0*/  @!UP0 LDCU UR8, c[0x0][0x880] ;  /* 0x00011000ff0887ac */ /* 0x000ea60008000800 */
[----:B------:R-:W-:Y:S01]  /*5cb0*/  IMAD.U32 R10, RZ, RZ, UR10 ;  /* 0x0000000aff0a7e24 */ /* 0x000fe2000f8e00ff */
[----:B------:R-:W-:Y:S05]  /*5cc0*/  MOV R11, UR11 ;  /* 0x0000000b000b7c02 */ /* 0x000fea0008000f00 */
[----:B-----5:R4:W5:Y:S02]  /*5cd0*/  @P0 LDG.E R48, desc[UR40][R10.64] ;  /* 0x000000280a300981 */ /* 0x020964000c1e1900 */
[----:B--2-4-:R-:W-:Y:S07]  /*5ce0*/  @!P0 IMAD.U32 R48, RZ, RZ, UR8 ;  /* 0x00000008ff308e24 */ /* 0x014fee000f8e00ff */
.L_x_123:
[----:B-----5:R-:W-:Y:S01]  /*5cf0*/  @!P4 ISETP.EQ.AND P5, PT, R48, RZ, PT ;  /* 0x000000ff3000c20c */ /* 0x020fe20003fa2270 */
[----:B------:R-:W-:Y:S01]  /*5d00*/  @!UPT UIADD3 URZ, UPT, UPT, URZ, URZ, URZ ;  /* 0x000000fffffff290 */ /* 0x000fe2000fffe0ff */
[----:B------:R-:W-:Y:S11]  /*5d10*/  @!P4 BRA `(.L_x_124) ;  /* 0x000000000014c947 */ /* 0x000ff60003800000 */
[----:B------:R-:W-:Y:S02]  /*5d20*/  LOP3.LUT P0, RZ, R99, 0xff, RZ, 0xc0, !PT ;  /* 0x000000ff63ff7812 */ /* 0x000fe4000780c0ff */
[----:B------:R-:W-:Y:S04]  /*5d30*/  PLOP3.LUT P5, PT, PT, PT, UP0, 0x80, 0x8 ;  /* 0x000000000008781c */ /* 0x000fe80003faf008 */
[----:B------:R-:W-:Y:S07]  /*5d40*/  PLOP3.LUT P5, PT, P5, PT, PT, 0x8, 0x80 ;  /* 0x000000000080781c */ /* 0x000fee0002fae170 */
[----:B------:R-:W-:Y:S11]  /*5d50*/  @P0 ISETP.EQ.AND P5, PT, R48, RZ, PT ;  /* 0x000000ff3000020c */ /* 0x000ff60003fa2270 */
[----:B------:R-:W-:Y:S02]  /*5d60*/  @!UPT UIADD3 URZ, UPT, UPT, URZ, URZ, URZ ;  /* 0x000000fffffff290 */ /* 0x000fe4000fffe0ff */
.L_x_124:
[----:B------:R-:W4:Y:S01]  /*5d70*/  SYNCS.PHASECHK.TRANS64.TRYWAIT P4, [UR6+0x248], R26 ;  /* 0x0002481aff0075a7 */ /* 0x000f220008081106 */
[----:B------:R-:W-:Y:S01]  /*5d80*/  @P3 SHF.R.U32.HI R27, RZ, 0x10, R21 ;  /* 0x00000010ff1b3819 */ /* 0x000fe20000011615 */
[----:B------:R-:W-:Y:S01]  /*5d90*/  VIADD R29, R29, 0x1 ;  /* 0x000000011d1d7836 */ /* 0x000fe20000000000 */
[----:B------:R-:W5:Y:S08]  /*5da0*/  LDC.64 R14, c[0x0][0xb10] ;  /* 0x0002c400ff0e7b82 */ /* 0x000f700000000a00 */
[----:B------:R-:W1:Y:S08]  /*5db0*/  LDC.64 R10, c[0x0][0xb18] ;  /* 0x0002c600ff0a7b82 */ /* 0x000e700000000a00 */
[----:B--2---:R-:W2:Y:S08]  /*5dc0*/  @!P1 LDC R0, c[0x0][0xb20] ;  /* 0x0002c800ff009b82 */ /* 0x004eb00000000800 */
[----:B------:R-:W3:Y:S01]  /*5dd0*/  @!P1 LDC R3, c[0x0][0xb0c] ;  /* 0x0002c300ff039b82 */ /* 0x000ee20000000800 */
[----:B-----5:R-:W-:Y:S05]  /*5de0*/  @!P1 IMAD.HI.U32 R14, R13, R14, RZ ;  /* 0x0000000e0d0e9227 */ /* 0x020fea00078e00ff */
[----:B------:R-:W-:Y:S01]  /*5df0*/  @!P1 SHF.R.U32.HI R14, RZ, R15, R14 ;  /* 0x0000000fff0e9219 */ /* 0x000fe2000001160e */
[----:B-1----:R-:W-:Y:S01]  /*5e00*/  @!P1 IMAD.HI.U32 R11, R8, R11, RZ ;  /* 0x0000000b080b9227 */ /* 0x002fe200078e00ff */
[----:B------:R-:W-:Y:S04]  /*5e10*/  @!P1 ISETP.NE.AND P0, PT, R10, 0x1, PT ;  /* 0x000000010a00980c */ /* 0x000fe80003f05270 */
[----:B--2---:R-:W-:Y:S02]  /*5e20*/  @!P1 SHF.R.U32.HI R9, RZ, R0, R11 ;  /* 0x00000000ff099219 */ /* 0x004fe4000001160b */
[----:B---3--:R-:W-:Y:S02]  /*5e30*/  @!P1 ISETP.NE.AND P2, PT, R3, 0x1, PT ;  /* 0x000000010300980c */ /* 0x008fe40003f45270 */
[----:B------:R-:W-:Y:S02]  /*5e40*/  @!P1 SEL R9, R8, R9, !P0 ;  /* 0x0000000908099207 */ /* 0x000fe40004000000 */
[----:B------:R-:W-:Y:S02]  /*5e50*/  ELECT P0, URZ, PT ;  /* 0x0000000000ff782f */ /* 0x000fe40003800000 */
[----:B------:R-:W-:Y:S05]  /*5e60*/  @!P1 SEL R14, R13, R14, !P2 ;  /* 0x0000000e0d0e9207 */ /* 0x000fea0005000000 */
[----:B------:R-:W-:Y:S02]  /*5e70*/  @!P1 IMAD.IADD R0, R9, 0x1, -R14 ;  /* 0x0000000109009824 */ /* 0x000fe400078e0a0e */
[----:B------:R-:W-:Y:S02]  /*5e80*/  @!P1 IMAD.IADD R9, R14, 0x1, -R9 ;  /* 0x000000010e099824 */ /* 0x000fe400078e0a09 */
[----:B------:R-:W-:Y:S02]  /*5e90*/  @!P1 IMAD R13, R0, R3, R13 ;  /* 0x00000003000d9224 */ /* 0x000fe400078e020d */
[----:B------:R-:W-:Y:S01]  /*5ea0*/  @!P1 IMAD R8, R9, R10, R8 ;  /* 0x0000000a09089224 */ /* 0x000fe200078e0208 */
[----:B----4-:R-:W-:Y:S06]  /*5eb0*/  @!P4 BRA `(.L_x_125) ;  /* 0x0000003000f8c947 */ /* 0x010fec0003800000 */
.L_x_243:
[----:B------:R-:W-:Y:S01]  /*5ec0*/  PLOP3.LUT P5, PT, P5, P0, PT, 0xf2, 0x2f ;  /* 0x00000000002f781c */ /* 0x000fe20002fa1e72 */
[----:B------:R-:W-:Y:S01]  /*5ed0*/  UMOV UR14, 0x0 ;  /* 0x00000000000e7882 */ /* 0x000fe20000000000 */
[----:B------:R-:W-:Y:S01]  /*5ee0*/  LOP3.LUT R30, R30, 0x1, RZ, 0x3c, !PT ;  /* 0x000000011e1e7812 */ /* 0x000fe200078e3cff */
[----:B------:R-:W-:Y:S01]  /*5ef0*/  UMOV UR15, 0x10000000 ;  /* 0x10000000000f7882 */ /* 0x000fe20000000000 */
[----:B------:R-:W-:Y:S01]  /*5f00*/  UMOV UR12, UR36 ;  /* 0x00000024000c7c82 */ /* 0x000fe20008000000 */
[----:B------:R-:W-:Y:S08]  /*5f10*/  @P3 R2UR UR36, R27 ;  /* 0x000000001b2432ca */ /* 0x000ff000000e0000 */
[----:B-1----:R-:W-:Y:S01]  /*5f20*/  @!P5 IADD3 R3, P0, PT, R32, 0x580, RZ ;  /* 0x000005802003d810 */ /* 0x002fe20007f1e0ff */
[----:B------:R-:W-:Y:S01]  /*5f30*/  @!P5 IMAD.SHL.U32 R98, R98, 0x40, RZ ;  /* 0x000000406262d824 */ /* 0x000fe200078e00ff */
[----:B------:R-:W-:Y:S01]  /*5f40*/  VOTEU.ALL UP1, P5 ;  /* 0x0000000000ff7886 */ /* 0x000fe20002820000 */
[----:B------:R-:W-:Y:S01]  /*5f50*/  @!P5 IMAD.SHL.U32 R97, R97, 0x40, RZ ;  /* 0x000000406161d824 */ /* 0x000fe200078e00ff */
[----:B------:R-:W-:Y:S01]  /*5f60*/  @!P5 R2UR UR9, R3 ;  /* 0x000000000309d2ca */ /* 0x000fe200000e0000 */
[----:B------:R-:W-:Y:S01]  /*5f70*/  @!P5 IMAD.X R0, RZ, RZ, R33, P0 ;  /* 0x000000ffff00d224 */ /* 0x000fe200000e0621 */
[----:B------:R-:W-:Y:S01]  /*5f80*/  @!P5 R2UR UR10, R98 ;  /* 0x00000000620ad2ca */ /* 0x000fe200000e0000 */
[----:B------:R-:W-:Y:S01]  /*5f90*/  IMAD.IADD R98, R8, 0x1, R81 ;  /* 0x0000000108627824 */ /* 0x000fe200078e0251 */
[----:B------:R-:W-:Y:S01]  /*5fa0*/  @!P5 R2UR UR11, R97 ;  /* 0x00000000610bd2ca */ /* 0x000fe200000e0000 */
[----:B------:R-:W-:Y:S01]  /*5fb0*/  IMAD.IADD R97, R13, 0x1, R96 ;  /* 0x000000010d617824 */ /* 0x000fe200078e0260 */
[----:B------:R-:W-:Y:S02]  /*5fc0*/  @!P5 R2UR UR8, R0 ;  /* 0x000000000008d2ca */ /* 0x000fe400000e0000 */
[C---:B------:R-:W-:Y:S04]  /*5fd0*/  ISETP.NE.AND P0, PT, R29.reuse, 0x2, PT ;  /* 0x000000021d00780c */ /* 0x040fe80003f05270 */
[----:B------:R-:W-:Y:S01]  /*5fe0*/  SEL R3, RZ, 0x1, P0 ;  /* 0x00000001ff037807 */ /* 0x000fe20000000000 */
[----:B------:R-:W-:Y:S01]  /*5ff0*/  IMAD.U32 R10, RZ, RZ, UR9 ;  /* 0x00000009ff0a7e24 */ /* 0x000fe2000f8e00ff */
[----:B------:R-:W-:Y:S01]  /*6000*/  @!UP1 UIADD3 UR9, UPT, UPT, UR6, 0x240, URZ ;  /* 0x0000024006099890 */ /* 0x000fe2000fffe0ff */
[----:B------:R-:W-:Y:S02]  /*6010*/  SEL R29, R29, RZ, P0 ;  /* 0x000000ff1d1d7207 */ /* 0x000fe40000000000 */
[----:B------:R-:W-:Y:S02]  /*6020*/  LOP3.LUT R28, R28, R3, RZ, 0x3c, !PT ;  /* 0x000000031c1c7212 */ /* 0x000fe400078e3cff */
[----:B------:R-:W-:Y:S01]  /*6030*/  IMAD.U32 R11, RZ, RZ, UR8 ;  /* 0x00000008ff0b7e24 */ /* 0x000fe2000f8e00ff */
[----:B------:R-:W-:Y:S01]  /*6040*/  @!P5 R2UR UR16, R10 ;  /* 0x000000000a10d2ca */ /* 0x000fe200000e0000 */
[----:B------:R-:W-:Y:S01]  /*6050*/  @!UP1 UIADD3 UR8, UPT, UPT, UR6, 0x400, URZ ;  /* 0x0000040006089890 */ /* 0x000fe2000fffe0ff */
[----:B------:R-:W-:Y:S02]  /*6060*/  VOTEU.ALL UP1, P5 ;  /* 0x0000000000ff7886 */ /* 0x000fe40002820000 */
[----:B------:R-:W-:Y:S11]  /*6070*/  @!P5 R2UR UR17, R11 ;  /* 0x000000000b11d2ca */ /* 0x000ff600000e0000 */
[----:B------:R-:W-:Y:S02]  /*6080*/  @!UPT UIADD3 URZ, UPT, UPT, URZ, URZ, URZ ;  /* 0x000000fffffff290 */ /* 0x000fe4000fffe0ff */
[----:B------:R2:W-:Y:S01]  /*6090*/  @!UP1 UTMALDG.3D [UR8], [UR16], desc[UR14] ;  /* 0x00000e08100095b4 */ /* 0x0005e20008011000 */
[----:B------:R2:W-:Y:S01]  /*60a0*/  @!P5 SYNCS.ARRIVE.TRANS64.RED.A0TR RZ, [UR6+0x240], R25 ;  /* 0x00024019ffffd9a7 */ /* 0x0005e20008300406 */
[----:B------:R-:W-:Y:S01]  /*60b0*/  UPLOP3.LUT UP1, UPT, UPT, UPT, UPT, 0x80, 0x8 ;  /* 0x000000000008789c */ /* 0x000fe20003f2f070 */
[----:B------:R-:W-:Y:S01]  /*60c0*/  SYNCS.ARRIVE.TRANS64.RED.A1T0 RZ, [UR37], RZ ;  /* 0x000000ffffff79a7 */ /* 0x000fe20008100425 */
[----:B------:R-:W-:Y:S09]  /*60d0*/  @P3 BRA `(.L_x_126) ;  /* 0xfffffff400b43947 */ /* 0x000ff2000383ffff */
[----:B------:R-:W-:Y:S07]  /*60e0*/  MOV R0, UR6 ;  /* 0x0000000600007c02 */ /* 0x000fee0008000f00 */
.L_x_127:
[----:B-1----:R-:W-:-:S04]  /*60f0*/  SHF.L.U32 R3, R30, 0x1f, RZ ;  /* 0x0000001f1e037819 */ /* 0x002fc800000006ff */
[----:B------:R1:W3:Y:S03]  /*6100*/  SYNCS.PHASECHK.TRANS64.TRYWAIT P0, [R0+URZ+0x248], R3 ;  /* 0x00024803000075a7 */ /* 0x0002e600080011ff */
[----:B---3--:R-:W-:Y:S05]  /*6110*/  @!P0 NANOSLEEP.SYNCS 0x989680 ;  /* 0x009896800000895d */ /* 0x008fea0003900000 */
[----:B------:R-:W3:Y:S02]  /*6120*/  @!P0 SYNCS.PHASECHK.TRANS64 P0, [R0+URZ+0x248], R3 ;  /* 0x00024803000085a7 */ /* 0x000ee400080010ff */
[----:B--23--:R-:W-:Y:S05]  /*6130*/  @P0 EXIT ;  /* 0x000000000000094d */ /* 0x00cfea0003800000 */
[----:B------:R-:W-:Y:S05]  /*6140*/  BRA `(.L_x_127) ;  /* 0xfffffffc00e87947 */ /* 0x000fea000383ffff */
.L_x_118:
[----:B------:R-:W-:-:S06]  /*6150*/  UISETP.GE.AND UP1, UPT, UR10, 0x4, UPT ;  /* 0x000000040a00788c */ /* 0x000fcc000bf26270 */
[----:B------:R-:W-:-:S13]  /*6160*/  PLOP3.LUT P0, PT, PT, PT, UP1, 0x80, 0x8 ;  /* 0x000000000008781c */ /* 0x000fda0003f0f018 */
[----:B------:R-:W-:Y:S05]  /*6170*/  @!P0 EXIT ;  /* 0x000000000000894d */ /* 0x000fea0003800000 */
[----:B------:R-:W-:Y:S01]  /*6180*/  BAR.SYNC.DEFER_BLOCKING 0x6, 0xa0 ;  /* 0x0182800000007b1d */ /* 0x000fe20000010000 */
[C---:B------:R-:W-:Y:S01]  /*6190*/  IMAD.SHL.U32 R4, R103.reuse, 0x40, RZ ;  /* 0x0000004067047824 */ /* 0x040fe200078e00ff */
[----:B------:R-:W-:Y:S01]  /*61a0*/  CS2R R108, SRZ ;  /* 0x00000000006c7805 */ /* 0x000fe2000001ff00 */
[C---:B------:R-:W-:Y:S02]  /*61b0*/  IMAD.SHL.U32 R2, R103.reuse, 0x8, RZ ;  /* 0x0000000867027824 */ /* 0x040fe400078e00ff */
[----:B------:R-:W-:Y:S01]  /*61c0*/  IMAD.SHL.U32 R105, R106, 0x800, RZ ;  /* 0x000008006a697824 */ /* 0x000fe200078e00ff */
[----:B------:R-:W-:Y:S01]  /*61d0*/  UMOV UR43, 0x400 ;  /* 0x00000400002b7882 */ /* 0x000fe20000000000 */
[C---:B------:R-:W-:Y:S01]  /*61e0*/  LOP3.LUT R3, R4.reuse, 0x180, RZ, 0xc0, !PT ;  /* 0x0000018004037812 */ /* 0x040fe200078ec0ff */
[----:B------:R-:W-:Y:S01]  /*61f0*/  ULEA UR43, UR37, UR43, 0x18 ;  /* 0x0000002b252b7291 */ /* 0x000fe2000f8ec0ff */
[----:B------:R-:W1:Y:S01]  /*6200*/  LDC R101, c[0x0][0x370] ;  /* 0x0000dc00ff657b82 */ /* 0x000e620000000800 */
[----:B------:R-:W-:Y:S01]  /*6210*/  LOP3.LUT R4, R4, 0x640, RZ, 0xc0, !PT ;  /* 0x0000064004047812 */ /* 0x000fe200078ec0ff */
[----:B------:R-:W-:Y:S01]  /*6220*/  IMAD.U32 R47, R103, 0x10000, RZ ;  /* 0x00010000672f7824 */ /* 0x000fe200078e00ff */
[----:B------:R-:W-:Y:S01]  /*6230*/  LOP3.LUT R2, R3, 0x30, R2, 0xf8, !PT ;  /* 0x0000003003027812 */ /* 0x000fe200078ef802 */
[----:B------:R-:W-:Y:S01]  /*6240*/  IMAD.SHL.U32 R104, R103, 0x10, RZ ;  /* 0x0000001067687824 */ /* 0x000fe200078e00ff */
[----:B------:R-:W-:Y:S01]  /*6250*/  SHF.R.U32.HI R3, RZ, 0x1, R103 ;  /* 0x00000001ff037819 */ /* 0x000fe20000011667 */
[----:B------:R-:W-:Y:S01]  /*6260*/  UIADD3 UR4, UPT, UPT, UR43, 0x1400, URZ ;  /* 0x000014002b047890 */ /* 0x000fe2000fffe0ff */
[----:B------:R-:W-:Y:S01]  /*6270*/  LOP3.LUT R105, R4, 0x800, R105, 0xf8, !PT ;  /* 0x0000080004697812 */ /* 0x000fe200078ef869 */
[----:B------:R-:W2:Y:S01]  /*6280*/  LDC R42, c[0x0][0xb0c] ;  /* 0x0002c300ff2a7b82 */ /* 0x000ea20000000800 */
[----:B------:R-:W-:Y:S01]  /*6290*/  LOP3.LUT R4, R2, 0x20, R3, 0x78, !PT ;  /* 0x0000002002047812 */ /* 0x000fe200078e7803 */
[----:B------:R-:W-:Y:S01]  /*62a0*/  IMAD.SHL.U32 R2, R106, 0x200000, RZ ;  /* 0x002000006a027824 */ /* 0x000fe200078e00ff */
[----:B------:R-:W-:Y:S01]  /*62b0*/  LOP3.LUT R104, R104, 0x20, RZ, 0xc0, !PT ;  /* 0x0000002068687812 */ /* 0x000fe200078ec0ff */
[----:B------:R-:W-:Y:S01]  /*62c0*/  IMAD.MOV.U32 R44, RZ, RZ, RZ ;  /* 0x000000ffff2c7224 */ /* 0x000fe200078e00ff */
[----:B------:R-:W-:Y:S01]  /*62d0*/  LOP3.LUT R105, R105, R4, RZ, 0xfc, !PT ;  /* 0x0000000469697212 */ /* 0x000fe200078efcff */
[----:B------:R-:W-:Y:S01]  /*62e0*/  IMAD.MOV.U32 R110, RZ, RZ, RZ ;  /* 0x000000ffff6e7224 */ /* 0x000fe200078e00ff */
[----:B------:R-:W3:Y:S01]  /*62f0*/  LDS R0, [UR43+0x310] ;  /* 0x0003102bff007984 */ /* 0x000ee20008000800 */
[----:B------:R-:W4:Y:S01]  /*6300*/  LDC R100, c[0x0][0xb20] ;  /* 0x0002c800ff647b82 */ /* 0x000f220000000800 */
[----:B------:R-:W-:Y:S01]  /*6310*/  LOP3.LUT R2, R2, 0x200000, RZ, 0xc0, !PT ;  /* 0x0020000002027812 */ /* 0x000fe200078ec0ff */
[----:B------:R-:W-:Y:S01]  /*6320*/  VIADD R3, R105, UR43 ;  /* 0x0000002b69037c36 */ /* 0x000fe20008000000 */
[----:B------:R-:W1:Y:S01]  /*6330*/  LDCU.64 UR46, c[0x0][0x348] ;  /* 0x00006900ff2e77ac */ /* 0x000e620008000a00 */
[----:B------:R-:W-:Y:S01]  /*6340*/  IMAD.MOV.U32 R114, RZ, RZ, RZ ;  /* 0x000000ffff727224 */ /* 0x000fe200078e00ff */
[----:B------:R-:W-:Y:S01]  /*6350*/  LOP3.LUT R47, R2, 0x400000, R47, 0xf8, !PT ;  /* 0x00400000022f7812 */ /* 0x000fe200078ef82f */
[----:B------:R-:W-:Y:S01]  /*6360*/  IMAD.U32 R111, RZ, RZ, UR4 ;  /* 0x00000004ff6f7e24 */ /* 0x000fe2000f8e00ff */
[----:B------:R-:W-:Y:S01]  /*6370*/  IADD3 R104, PT, PT, -R104, 0x400, R3 ;  /* 0x0000040068687810 */ /* 0x000fe20007ffe103 */
[----:B------:R-:W1:Y:S01]  /*6380*/  LDC R41, c[0x0][0xb30] ;  /* 0x0002cc00ff297b82 */ /* 0x000e620000000800 */
[----:B------:R-:W1:Y:S01]  /*6390*/  LDCU.64 UR38, c[0x0][0x888] ;  /* 0x00011100ff2677ac */ /* 0x000e620008000a00 */
[----:B------:R-:W-:-:S06]  /*63a0*/  UIADD3 UR42, UPT, UPT, UR43, 0x400, URZ ;  /* 0x000004002b2a7890 */ /* 0x000fcc000fffe0ff */
[----:B------:R-:W1:Y:S08]  /*63b0*/  LDC.64 R90, c[0x0][0xb10] ;  /* 0x0002c400ff5a7b82 */ /* 0x000e700000000a00 */
[----:B------:R-:W1:Y:S08]  /*63c0*/  LDC.64 R38, c[0x0][0xb18] ;  /* 0x0002c600ff267b82 */ /* 0x000e700000000a00 */
[----:B------:R-:W1:Y:S01]  /*63d0*/  LDC.64 R86, c[0x0][0x888] ;  /* 0x00022200ff567b82 */ /* 0x000e620000000a00 */
[----:B---3--:R-:W-:-:S07]  /*63e0*/  IMAD.IADD R47, R0, 0x1, R47 ;  /* 0x00000001002f7824 */ /* 0x008fce00078e022f */
[----:B------:R-:W3:Y:S08]  /*63f0*/  LDC.64 R36, c[0x0][0xb28] ;  /* 0x0002ca00ff247b82 */ /* 0x000ef00000000a00 */
[----:B------:R-:W1:Y:S08]  /*6400*/  LDC.64 R88, c[0x0][0x890] ;  /* 0x00022400ff587b82 */ /* 0x000e700000000a00 */
[----:B------:R-:W1:Y:S08]  /*6410*/  LDC.64 R84, c[0x0][0x8b0] ;  /* 0x00022c00ff547b82 */ /* 0x000e700000000a00 */
[----:B------:R-:W1:Y:S08]  /*6420*/  LDC.64 R82, c[0x0][0x8a8] ;  /* 0x00022a00ff527b82 */ /* 0x000e700000000a00 */
[----:B--2-4-:R-:W1:Y:S02]  /*6430*/  LDC R102, c[0x0][0x374] ;  /* 0x0000dd00ff667b82 */ /* 0x014e640000000800 */
.L_x_145:
[C---:B------:R-:W-:Y:S02]  /*6440*/  LEA R0, R114.reuse, UR43, 0x3 ;  /* 0x0000002b72007c11 */ /* 0x040fe4000f8e18ff */
[----:B------:R-:W-:Y:S02]  /*6450*/  SHF.L.U32 R3, R109, 0x1f, RZ ;  /* 0x0000001f6d037819 */ /* 0x000fe400000006ff */
[----:B------:R-:W-:Y:S02]  /*6460*/  LEA R16, R114, UR43, 0x4 ;  /* 0x0000002b72107c11 */ /* 0x000fe4000f8e20ff */
[----:B--2---:R-:W2:Y:S02]  /*6470*/  SYNCS.PHASECHK.TRANS64.TRYWAIT P0, [R0+URZ+0x260], R3 ;  /* 0x00026003000075a7 */ /* 0x004ea400080011ff */
[----:B-12---:R-:W-:Y:S05]  /*6480*/  @!P0 BRA `(.L_x_128) ;  /* 0x0000002c009c8947 */ /* 0x006fea0003800000 */
.L_x_244:
[----:B------:R-:W4:Y:S01]  /*6490*/  LDC.64 R12, c[0x0][0xb10] ;  /* 0x0002c400ff0c7b82 */ /* 0x000f220000000a00 */
[----:B------:R-:W3:Y:S01]  /*64a0*/  LDS.128 R16, [R16+0x2f0] ;  /* 0x0002f00010107984 */ /* 0x000ee20000000c00 */
[----:B-1----:R-:W-:Y:S01]  /*64b0*/  ISETP.NE.AND P1, PT, R41, 0x1, PT ;  /* 0x000000012900780c */ /* 0x002fe20003f25270 */
[----:B--2---:R-:W-:Y:S01]  /*64c0*/  VIADD R0, R0, 0x270 ;  /* 0x0000027000007836 */ /* 0x004fe20000000000 */
[----:B------:R-:W-:Y:S04]  /*64d0*/  ISETP.GE.AND P0, PT, R40, 0x1, PT ;  /* 0x000000012800780c */ /* 0x000fe80003f06270 */
[----:B------:R-:W1:Y:S01]  /*64e0*/  LDC.64 R10, c[0x0][0xb18] ;  /* 0x0002c600ff0a7b82 */ /* 0x000e620000000a00 */
[----:B------:R-:W-:Y:S01]  /*64f0*/  PRMT R0, RZ, 0x654, R0 ;  /* 0x00000654ff007816 */ /* 0x000fe20000000000 */
[----:B------:R-:W-:Y:S01]  /*6500*/  @!PT LDS RZ, [RZ] ;  /* 0x00000000fffff984 */ /* 0x000fe20000000800 */
[----:B------:R-:W-:Y:S01]  /*6510*/  @!PT LDS RZ, [RZ] ;  /* 0x00000000fffff984 */ /* 0x000fe20000000800 */
[----:B------:R-:W-:Y:S01]  /*6520*/  @!PT LDS RZ, [RZ] ;  /* 0x00000000fffff984 */ /* 0x000fe20000000800 */
[----:B------:R-:W-:Y:S01]  /*6530*/  @!PT LDS RZ, [RZ] ;  /* 0x00000000fffff984 */ /* 0x000fe20000000800 */
[----:B------:R2:W-:Y:S06]  /*6540*/  MEMBAR.ALL.CTA ;  /* 0x0000000000007992 */ /* 0x0005ec0000008000 */
[----:B--2---:R-:W2:Y:S01]  /*6550*/  FENCE.VIEW.ASYNC.S ;  /* 0x00000000000073c6 */ /* 0x004ea20000000000 */
[----:B------:R-:W1:Y:S08]  /*6560*/  @!P1 LDC R14, c[0x0][0xb20] ;  /* 0x0002c800ff0e9b82 */ /* 0x000e700000000800 */
[----:B------:R-:W1:Y:S01]  /*6570*/  @!P1 LDC R9, c[0x0][0xb0c] ;  /* 0x0002c300ff099b82 */ /* 0x000e620000000800 */
[----:B--2---:R2:W-:Y:S01]  /*6580*/  SYNCS.ARRIVE.TRANS64.RED.A1T0 RZ, [R0+URZ], RZ ;  /* 0x000000ff00ff79a7 */ /* 0x0045e200081004ff */
[----:B---3--:R-:W-:Y:S04]  /*6590*/  LOP3.LUT P4, RZ, R18, 0x1, RZ, 0xc0, !PT ;  /* 0x0000000112ff7812 */ /* 0x008fe8000788c0ff */
[----:B------:R-:W-:Y:S09]  /*65a0*/  P2R R112, PR, RZ, 0x10 ;  /* 0x00000010ff707803 */ /* 0x000ff20000000000 */
[----:B------:R-:W-:Y:S02]  /*65b0*/  @P4 MOV R45, R16 ;  /* 0x00000010002d4202 */ /* 0x000fe40000000f00 */
[----:B------:R-:W-:Y:S01]  /*65c0*/  @P4 LOP3.LUT R43, R17, 0xffff, RZ, 0xc0, !PT ;  /* 0x0000ffff112b4812 */ /* 0x000fe200078ec0ff */
[----:B--2-4-:R-:W-:Y:S06]  /*65d0*/  @!P0 BRA `(.L_x_129) ;  /* 0x0000000000a48947 */ /* 0x014fec0003800000 */
[----:B------:R-:W-:Y:S01]  /*65e0*/  IMAD.HI.U32 R21, R102, R39, RZ ;  /* 0x0000002766157227 */ /* 0x000fe200078e00ff */
[----:B------:R-:W-:Y:S02]  /*65f0*/  ISETP.NE.AND P0, PT, R38, 0x1, PT ;  /* 0x000000012600780c */ /* 0x000fe40003f05270 */
[----:B------:R-:W-:Y:S01]  /*6600*/  ISETP.NE.AND P2, PT, R40, 0x1, PT ;  /* 0x000000012800780c */ /* 0x000fe20003f45270 */
[----:B------:R-:W-:Y:S01]  /*6610*/  IMAD.HI.U32 R20, R101, R90, RZ ;  /* 0x0000005a65147227 */ /* 0x000fe200078e00ff */
[----:B------:R-:W-:Y:S02]  /*6620*/  SHF.R.U32.HI R21, RZ, R100, R21 ;  /* 0x00000064ff157219 */ /* 0x000fe40000011615 */
[----:B------:R-:W-:Y:S01]  /*6630*/  ISETP.NE.AND P3, PT, R42, 0x1, PT ;  /* 0x000000012a00780c */ /* 0x000fe20003f65270 */
[----:B------:R-:W-:Y:S01]  /*6640*/  IMAD.HI.U32 R24, R45, R90, RZ ;  /* 0x0000005a2d187227 */ /* 0x000fe200078e00ff */
[----:B------:R-:W-:Y:S02]  /*6650*/  SHF.R.U32.HI R20, RZ, R91, R20 ;  /* 0x0000005bff147219 */ /* 0x000fe40000011614 */
[----:B------:R-:W-:Y:S01]  /*6660*/  SEL R3, R102, R21, !P0 ;  /* 0x0000001566037207 */ /* 0x000fe20004000000 */
[----:B------:R-:W-:Y:S01]  /*6670*/  IMAD.HI.U32 R21, R43, R39, RZ ;  /* 0x000000272b157227 */ /* 0x000fe200078e00ff */
[----:B------:R-:W-:Y:S02]  /*6680*/  SEL R7, R101, R20, !P3 ;  /* 0x0000001465077207 */ /* 0x000fe40005800000 */
[----:B------:R-:W-:Y:S01]  /*6690*/  SHF.R.U32.HI R24, RZ, R91, R24 ;  /* 0x0000005bff187219 */ /* 0x000fe20000011618 */
[-C--:B------:R-:W-:Y:S04]  /*66a0*/  IMAD.HI.U32 R20, R3, R36.reuse, RZ ;  /* 0x0000002403147227 */ /* 0x080fe800078e00ff */
[----:B------:R-:W-:Y:S01]  /*66b0*/  IMAD.HI.U32 R22, R7, R36, RZ ;  /* 0x0000002407167227 */ /* 0x000fe200078e00ff */
[-C--:B------:R-:W-:Y:S02]  /*66c0*/  @P2 SHF.R.U32.HI R3, RZ, R37.reuse, R20 ;  /* 0x00000025ff032219 */ /* 0x080fe40000011614 */
[----:B------:R-:W-:Y:S02]  /*66d0*/  SHF.R.U32.HI R20, RZ, R100, R21 ;  /* 0x00000064ff147219 */ /* 0x000fe40000011615 */
[----:B------:R-:W-:Y:S01]  /*66e0*/  @P2 SHF.R.U32.HI R7, RZ, R37, R22 ;  /* 0x00000025ff072219 */ /* 0x000fe20000011616 */
[C---:B------:R-:W-:Y:S01]  /*66f0*/  IMAD R2, R40.reuse, R3, RZ ;  /* 0x0000000328027224 */ /* 0x040fe200078e02ff */
[----:B------:R-:W-:Y:S02]  /*6700*/  SEL R5, R43, R20, !P0 ;  /* 0x000000142b057207 */ /* 0x000fe40004000000 */
[----:B------:R-:W-:Y:S01]  /*6710*/  SEL R3, R45, R24, !P3 ;  /* 0x000000182d037207 */ /* 0x000fe20005800000 */
[----:B------:R-:W-:Y:S01]  /*6720*/  IMAD R4, R40, R7, RZ ;  /* 0x0000000728047224 */ /* 0x000fe200078e02ff */
[C---:B------:R-:W-:Y:S01]  /*6730*/  ISETP.GE.AND P0, PT, R5.reuse, R2, PT ;  /* 0x000000020500720c */ /* 0x040fe20003f06270 */
[----:B------:R-:W-:Y:S03]  /*6740*/  IMAD.HI.U32 R6, R5, R36, RZ ;  /* 0x0000002405067227 */ /* 0x000fe600078e00ff */
[----:B------:R-:W-:Y:S01]  /*6750*/  ISETP.GE.OR P0, PT, R3, R4, P0 ;  /* 0x000000040300720c */ /* 0x000fe20000706670 */
[----:B------:R-:W-:Y:S01]  /*6760*/  IMAD.MOV R4, RZ, RZ, -R3 ;  /* 0x000000ffff047224 */ /* 0x000fe200078e0a03 */
[-C--:B------:R-:W-:Y:S03]  /*6770*/  SHF.R.U32.HI R6, RZ, R37.reuse, R6 ;  /* 0x00000025ff067219 */ /* 0x080fe60000011606 */
[----:B------:R-:W-:Y:S01]  /*6780*/  IMAD R45, R42, R4, R45 ;  /* 0x000000042a2d7224 */ /* 0x000fe200078e022d */
[----:B------:R-:W-:Y:S05]  /*6790*/  SEL R15, R5, R6, !P2 ;  /* 0x00000006050f7207 */ /* 0x000fea0005000000 */
[----:B------:R-:W-:Y:S02]  /*67a0*/  IMAD.MOV R6, RZ, RZ, -R15 ;  /* 0x000000ffff067224 */ /* 0x000fe400078e0a0f */
[C---:B------:R-:W-:Y:S04]  /*67b0*/  @!P0 IMAD.HI.U32 R2, R3.reuse, R36, RZ ;  /* 0x0000002403028227 */ /* 0x040fe800078e00ff */
[----:B------:R-:W-:Y:S01]  /*67c0*/  IMAD R6, R40, R6, R5 ;  /* 0x0000000628067224 */ /* 0x000fe200078e0205 */
[----:B------:R-:W-:Y:S04]  /*67d0*/  @!P0 SHF.R.U32.HI R2, RZ, R37, R2 ;  /* 0x00000025ff028219 */ /* 0x000fe80000011602 */
[----:B------:R-:W-:Y:S02]  /*67e0*/  @!P0 SEL R0, R3, R2, !P2 ;  /* 0x0000000203008207 */ /* 0x000fe40005000000 */
[----:B------:R-:W-:Y:S02]  /*67f0*/  IADD3 R2, PT, PT, -R5, RZ, RZ ;  /* 0x000000ff05027210 */ /* 0x000fe40007ffe1ff */
[----:B------:R-:W-:Y:S01]  /*6800*/  @!P0 IADD3 R8, PT, PT, R15, -R0, RZ ;  /* 0x800000000f088210 */ /* 0x000fe20007ffe0ff */
[----:B------:R-:W-:Y:S02]  /*6810*/  @!P0 IMAD R0, R7, R6, R0 ;  /* 0x0000000607008224 */ /* 0x000fe400078e0200 */
[----:B------:R-:W-:Y:S02]  /*6820*/  IMAD R43, R38, R2, R43 ;  /* 0x00000002262b7224 */ /* 0x000fe400078e022b */
[----:B------:R-:W-:Y:S02]  /*6830*/  @!P0 IMAD R5, R8, R40, R3 ;  /* 0x0000002808058224 */ /* 0x000fe400078e0203 */
[----:B------:R-:W-:Y:S04]  /*6840*/  @!P0 IMAD.MOV.U32 R3, RZ, RZ, R0 ;  /* 0x000000ffff038224 */ /* 0x000fe800078e0000 */
[----:B------:R-:W-:Y:S02]  /*6850*/  IMAD R45, R3, R42, R45 ;  /* 0x0000002a032d7224 */ /* 0x000fe400078e022d */
[----:B------:R-:W-:Y:S07]  /*6860*/  IMAD R43, R5, R38, R43 ;  /* 0x00000026052b7224 */ /* 0x000fee00078e022b */
.L_x_129:
[----:B------:R-:W-:Y:S01]  /*6870*/  @!P1 IMAD.HI.U32 R0, R45, R12, RZ ;  /* 0x0000000c2d009227 */ /* 0x000fe200078e00ff */
[----:B-1----:R-:W-:Y:S01]  /*6880*/  @!P1 ISETP.NE.AND P0, PT, R10, 0x1, PT ;  /* 0x000000010a00980c */ /* 0x002fe20003f05270 */
[----:B------:R-:W-:Y:S01]  /*6890*/  ULOP3.LUT UP0, URZ, UR42, 0x1b0, URZ, 0xc0, !UPT ;  /* 0x000001b02aff7892 */ /* 0x000fe2000f80c0ff */
[----:B------:R-:W-:Y:S01]  /*68a0*/  @!P1 ISETP.NE.AND P2, PT, R9, 0x1, PT ;  /* 0x000000010900980c */ /* 0x000fe20003f45270 */
[----:B------:R-:W-:Y:S01]  /*68b0*/  @!P1 IMAD.HI.U32 R3, R43, R11, RZ ;  /* 0x0000000b2b039227 */ /* 0x000fe200078e00ff */
[----:B------:R-:W-:Y:S02]  /*68c0*/  @!P1 SHF.R.U32.HI R0, RZ, R13, R0 ;  /* 0x0000000dff009219 */ /* 0x000fe40000011600 */
[----:B------:R-:W-:Y:S01]  /*68d0*/  @P4 SHF.R.U32.HI R107, RZ, 0x10, R17 ;  /* 0x00000010ff6b4819 */ /* 0x000fe20000011611 */
[----:B------:R-:W-:Y:S01]  /*68e0*/  VIADD R114, R114, 0x1 ;  /* 0x0000000172727836 */ /* 0x000fe20000000000 */
[----:B------:R-:W-:Y:S02]  /*68f0*/  @!P1 SHF.R.U32.HI R2, RZ, R14, R3 ;  /* 0x0000000eff029219 */ /* 0x000fe40000011603 */
[----:B------:R-:W-:Y:S02]  /*6900*/  @!P1 SEL R3, R45, R0, !P2 ;  /* 0x000000002d039207 */ /* 0x000fe40005000000 */
[----:B------:R-:W-:Y:S05]  /*6910*/  @!P1 SEL R2, R43, R2, !P0 ;  /* 0x000000022b029207 */ /* 0x000fea0004000000 */
[----:B------:R-:W-:Y:S02]  /*6920*/  @!P1 IMAD.IADD R0, R2, 0x1, -R3 ;  /* 0x0000000102009824 */ /* 0x000fe400078e0a03 */
[----:B------:R-:W-:Y:S02]  /*6930*/  @!P1 IMAD.IADD R2, R3, 0x1, -R2 ;  /* 0x0000000103029824 */ /* 0x000fe400078e0a02 */
[----:B------:R-:W-:Y:S02]  /*6940*/  @!P1 IMAD R45, R0, R9, R45 ;  /* 0x00000009002d9224 */ /* 0x000fe400078e022d */
[----:B------:R-:W-:Y:S01]  /*6950*/  @!P1 IMAD R43, R2, R10, R43 ;  /* 0x0000000a022b9224 */ /* 0x000fe200078e022b */
[----:B------:R-:W-:Y:S06]  /*6960*/  BRA.U !UP0, `(.L_x_130) ;  /* 0x0000000108407547 */ /* 0x000fec000b800000 */
[----:B------:R-:W1:Y:S01]  /*6970*/  LDCU.64 UR8, c[0x4][0x80] ;  /* 0x01001000ff0877ac */ /* 0x000e620008000a00 */
[----:B------:R-:W-:Y:S01]  /*6980*/  MOV R3, 0x0 ;  /* 0x0000000000037802 */ /* 0x000fe20000000f00 */
[----:B------:R-:W-:Y:S02]  /*6990*/  HFMA2 R12, -RZ, RZ, 0, 5.9604644775390625e-08 ;  /* 0x00000001ff0c7431 */ /* 0x000fe400000001ff */
[----:B------:R-:W-:Y:S02]  /*69a0*/  IMAD.MOV.U32 R8, RZ, RZ, 0x70 ;  /* 0x00000070ff087424 */ /* 0x000fe400078e00ff */
[----:B------:R-:W-:Y:S01]  /*69b0*/  IMAD.MOV.U32 R13, RZ, RZ, RZ ;  /* 0x000000ffff0d7224 */ /* 0x000fe200078e00ff */
[----:B------:R-:W2:Y:S01]  /*69c0*/  LDCU.64 UR6, c[0x4][0x88] ;  /* 0x01001100ff0677ac */ /* 0x000ea20008000a00 */
[----:B------:R-:W3:Y:S01]  /*69d0*/  LDC.64 R2, c[0x4][R3] ;  /* 0x0100000003027b82 */ /* 0x000ee20000000a00 */
[----:B------:R-:W4:Y:S01]  /*69e0*/  LDCU.64 UR4, c[0x4][0x8] ;  /* 0x01000100ff0477ac */ /* 0x000f220008000a00 */
[----:B-1----:R-:W-:Y:S01]  /*69f0*/  MOV R5, UR9 ;  /* 0x0000000900057c02 */ /* 0x002fe20008000f00 */
[----:B------:R-:W-:Y:S01]  /*6a00*/  IMAD.U32 R4, RZ, RZ, UR8 ;  /* 0x00000008ff047e24 */ /* 0x000fe2000f8e00ff */
[----:B--2---:R-:W-:Y:S01]  /*6a10*/  MOV R7, UR7 ;  /* 0x0000000700077c02 */ /* 0x004fe20008000f00 */
[----:B------:R-:W-:Y:S01]  /*6a20*/  IMAD.U32 R6, RZ, RZ, UR6 ;  /* 0x00000006ff067e24 */ /* 0x000fe2000f8e00ff */
[----:B----4-:R-:W-:Y:S01]  /*6a30*/  MOV R11, UR5 ;  /* 0x00000005000b7c02 */ /* 0x010fe20008000f00 */
[----:B------:R-:W-:Y:S02]  /*6a40*/  IMAD.U32 R10, RZ, RZ, UR4 ;  /* 0x00000004ff0a7e24 */ /* 0x000fe4000f8e00ff */
[----:B------:R-:W-:Y:S07]  /*6a50*/  LEPC R20, `(.L_x_130) ;  /* 0x000000001014794e */ /* 0x000fee0000000000 */
[----:B---3-5:R-:W-:Y:S05]  /*6a60*/  CALL.ABS.NOINC R2 ;  /* 0x0000000002007343 */ /* 0x028fea0003c00000 */
.L_x_130:
[----:B------:R-:W-:Y:S01]  /*6a70*/  LOP3.LUT P0, RZ, R111, 0x1b0, RZ, 0xc0, !PT ;  /* 0x000001b06fff7812 */ /* 0x000fe2000780c0ff */
[----:B------:R-:W-:Y:S11]  /*6a80*/  BSSY.RECONVERGENT B6, `(.L_x_131) ;  /* 0x0000013000067945 */ /* 0x000ff60003800200 */
[----:B------:R-:W-:Y:S01]  /*6a90*/  @!UPT UIADD3 URZ, UPT, UPT, URZ, URZ, URZ ;  /* 0x000000fffffff290 */ /* 0x000fe2000fffe0ff */
[----:B------:R-:W-:Y:S05]  /*6aa0*/  @!P0 BRA `(.L_x_132) ;  /* 0x0000000000408947 */ /* 0x000fea0003800000 */
        /* <DEDUP_REMOVED lines=16> */
.L_x_132:
[----:B------:R-:W-:Y:S05]  /*6bb0*/  BSYNC.RECONVERGENT B6 ;  /* 0x0000000000067941 */ /* 0x000fea0003800200 */
.L_x_131:
[----:B------:R-:W-:Y:S01]  /*6bc0*/  ISETP.NE.U32.AND P3, PT, R88, RZ, PT ;  /* 0x000000ff5800720c */ /* 0x000fe20003f65070 */
[----:B------:R-:W-:Y:S01]  /*6bd0*/  UISETP.NE.AND UP1, UPT, UR44, URZ, UPT ;  /* 0x000000ff2c00728c */ /* 0x000fe2000bf25270 */
[----:B------:R-:W-:Y:S02]  /*6be0*/  ISETP.NE.U32.AND P4, PT, R84, RZ, PT ;  /* 0x000000ff5400720c */ /* 0x000fe40003f85070 */
[----:B------:R-:W-:Y:S02]  /*6bf0*/  ISETP.NE.AND.EX P3, PT, R89, RZ, PT, P3 ;  /* 0x000000ff5900720c */ /* 0x000fe40003f65330 */
[----:B------:R-:W-:Y:S02]  /*6c00*/  PLOP3.LUT P1, PT, PT, PT, PT, 0x8, 0x80 ;  /* 0x000000000080781c */ /* 0x000fe40003f2e170 */
[----:B------:R-:W-:Y:S02]  /*6c10*/  PLOP3.LUT P0, PT, PT, PT, UP1, 0x80, 0x8 ;  /* 0x000000000008781c */ /* 0x000fe40003f0f018 */
[----:B------:R-:W-:Y:S02]  /*6c20*/  ISETP.NE.AND.EX P4, PT, R85, RZ, PT, P4 ;  /* 0x000000ff5500720c */ /* 0x000fe40003f85340 */
[----:B------:R-:W1:Y:S09]  /*6c30*/  @UP1 LDCU.64 UR4, c[0x0][0x888] ;  /* 0x00011100ff0417ac */ /* 0x000e720008000a00 */
[----:B------:R-:W-:Y:S01]  /*6c40*/  @P0 PLOP3.LUT P1, PT, P3, PT, PT, 0x80, 0x8 ;  /* 0x000000000008081c */ /* 0x000fe20001f2f070 */
[----:B-1----:R-:W-:Y:S04]  /*6c50*/  @UP1 UISETP.NE.U32.AND UP0, UPT, UR4, URZ, UPT ;  /* 0x000000ff0400128c */ /* 0x002fe8000bf05070 */
[----:B------:R-:W-:Y:S04]  /*6c60*/  @UP1 UISETP.NE.AND.EX UP0, UPT, UR5, URZ, UPT, UP0 ;  /* 0x000000ff0500128c */ /* 0x000fe8000bf05300 */
[----:B------:R-:W-:Y:S01]  /*6c70*/  @UP1 USEL UR4, URZ, 0xffffffff, UP0 ;  /* 0xffffffffff041887 */ /* 0x000fe20008000000 */
[----:B------:R-:W-:Y:S11]  /*6c80*/  @!P3 BRA `(.L_x_133) ;  /* 0x00000000002cb947 */ /* 0x000ff60003800000 */
[----:B------:R-:W-:Y:S01]  /*6c90*/  ISETP.NE.U32.AND P2, PT, R86, RZ, PT ;  /* 0x000000ff5600720c */ /* 0x000fe20003f45070 */
[----:B------:R-:W-:Y:S03]  /*6ca0*/  IMAD.MOV.U32 R99, RZ, RZ, 0x1 ;  /* 0x00000001ff637424 */ /* 0x000fe600078e00ff */
[----:B------:R-:W-:Y:S11]  /*6cb0*/  ISETP.NE.AND.EX P2, PT, R87, RZ, PT, P2 ;  /* 0x000000ff5700720c */ /* 0x000ff60003f45320 */
[----:B------:R-:W-:Y:S02]  /*6cc0*/  @!UPT UIADD3 URZ, UPT, UPT, URZ, URZ, URZ ;  /* 0x000000fffffff290 */ /* 0x000fe4000fffe0ff */
[----:B------:R-:W1:Y:S01]  /*6cd0*/  @P2 LDC.64 R2, c[0x0][0x888] ;  /* 0x00022200ff022b82 */ /* 0x000e620000000a00 */
[----:B------:R-:W-:Y:S04]  /*6ce0*/  @P2 IMAD R0, R88, UR36, RZ ;  /* 0x0000002458002c24 */ /* 0x000fe8000f8e02ff */
[----:B-1----:R-:W-:Y:S04]  /*6cf0*/  @P2 IMAD.WIDE R2, R0, 0x4, R2 ;  /* 0x0000000400022825 */ /* 0x002fe800078e0202 */
[----:B------:R-:W-:Y:S01]  /*6d00*/  HFMA2 R0, -RZ, RZ, 0, 5.9604644775390625e-08 ;  /* 0x00000001ff007431 */ /* 0x000fe200000001ff */
[----:B-----5:R1:W5:Y:S04]  /*6d10*/  @P2 LDG.E R48, desc[UR40][R2.64] ;  /* 0x0000002802302981 */ /* 0x020368000c1e1900 */
[----:B------:R-:W-:Y:S01]  /*6d20*/  @!P2 PRMT R99, R0, 0x7610, R99 ;  /* 0x000076100063a816 */ /* 0x000fe20000000063 */
[----:B-1----:R-:W2:Y:S06]  /*6d30*/  @!P2 LDC R48, c[0x0][0x880] ;  /* 0x00022000ff30ab82 */ /* 0x002eac0000000800 */
.L_x_133:
[----:B------:R-:W-:Y:S05]  /*6d40*/  @!P4 BRA `(.L_x_134) ;  /* 0x000000000020c947 */ /* 0x000fea0003800000 */
[----:B------:R-:W-:Y:S04]  /*6d50*/  ISETP.NE.U32.AND P2, PT, R82, RZ, PT ;  /* 0x000000ff5200720c */ /* 0x000fe80003f45070 */
[----:B------:R-:W-:Y:S11]  /*6d60*/  ISETP.NE.AND.EX P2, PT, R83, RZ, PT, P2 ;  /* 0x000000ff5300720c */ /* 0x000ff60003f45320 */
[----:B------:R-:W-:Y:S02]  /*6d70*/  @!UPT UIADD3 URZ, UPT, UPT, URZ, URZ, URZ ;  /* 0x000000fffffff290 */ /* 0x000fe4000fffe0ff */
[----:B------:R-:W1:Y:S01]  /*6d80*/  @P2 LDC.64 R2, c[0x0][0x8a8] ;  /* 0x00022a00ff022b82 */ /* 0x000e620000000a00 */
[----:B------:R-:W-:Y:S04]  /*6d90*/  @P2 IMAD R0, R84, UR36, RZ ;  /* 0x0000002454002c24 */ /* 0x000fe8000f8e02ff */
[----:B-1----:R-:W-:Y:S05]  /*6da0*/  @P2 IMAD.WIDE R2, R0, 0x4, R2 ;  /* 0x0000000400022825 */ /* 0x002fea00078e0202 */
[----:B-----5:R1:W5:Y:S02]  /*6db0*/  @P2 LDG.E R46, desc[UR40][R2.64] ;  /* 0x00000028022e2981 */ /* 0x020364000c1e1900 */
[----:B-1----:R-:W3:Y:S02]  /*6dc0*/  @!P2 LDC R46, c[0x0][0x8a0] ;  /* 0x00022800ff2eab82 */ /* 0x002ee40000000800 */
.L_x_134:
[----:B--2--5:R-:W-:Y:S01]  /*6dd0*/  @P0 ISETP.NE.AND P4, PT, R48, RZ, PT ;  /* 0x000000ff3000020c */ /* 0x024fe20003f85270 */
[----:B------:R-:W-:Y:S01]  /*6de0*/  IMAD.U32 R0, RZ, RZ, UR4 ;  /* 0x00000004ff007e24 */ /* 0x000fe2000f8e00ff */
[----:B------:R-:W-:Y:S01]  /*6df0*/  @P0 LOP3.LUT P2, RZ, R99, 0xff, RZ, 0xc0, !PT ;  /* 0x000000ff63ff0812 */ /* 0x000fe2000784c0ff */
[----:B------:R-:W-:Y:S01]  /*6e00*/  BSSY B1, `(.L_x_135) ;  /* 0x0000034000017945 */ /* 0x000fe20003800000 */
[----:B------:R-:W-:Y:S01]  /*6e10*/  @P0 SEL R3, RZ, 0xffffffff, P4 ;  /* 0xffffffffff030807 */ /* 0x000fe20002000000 */
[C---:B------:R-:W-:Y:S01]  /*6e20*/  IMAD R32, R44.reuse, 0x20, R47 ;  /* 0x000000202c207824 */ /* 0x040fe200078e022f */
[----:B------:R-:W-:Y:S02]  /*6e30*/  LEA R113, R44, UR43, 0x3 ;  /* 0x0000002b2c717c11 */ /* 0x000fe4000f8e18ff */
[----:B------:R-:W-:Y:S02]  /*6e40*/  CS2R R58, SRZ ;  /* 0x00000000003a7805 */ /* 0x000fe4000001ff00 */
[----:B------:R-:W-:Y:S02]  /*6e50*/  @P1 SEL R3, R0, R3, !P2 ;  /* 0x0000000300031207 */ /* 0x000fe40005000000 */
[----:B------:R-:W-:Y:S02]  /*6e60*/  CS2R R56, SRZ ;  /* 0x0000000000387805 */ /* 0x000fe4000001ff00 */
[----:B------:R-:W-:Y:S02]  /*6e70*/  SHF.L.U32 R2, R110, 0x1f, RZ ;  /* 0x0000001f6e027819 */ /* 0x000fe400000006ff */
[----:B------:R-:W-:Y:S02]  /*6e80*/  CS2R R54, SRZ ;  /* 0x0000000000367805 */ /* 0x000fe4000001ff00 */
[----:B------:R-:W-:Y:S02]  /*6e90*/  @P0 LOP3.LUT R3, R3, 0x1, RZ, 0xc0, !PT ;  /* 0x0000000103030812 */ /* 0x000fe400078ec0ff */
[----:B------:R-:W-:Y:S02]  /*6ea0*/  CS2R R52, SRZ ;  /* 0x0000000000347805 */ /* 0x000fe4000001ff00 */
[----:B------:R-:W-:Y:S02]  /*6eb0*/  PLOP3.LUT P5, PT, PT, PT, PT, 0x8, 0x80 ;  /* 0x000000000080781c */ /* 0x000fe40003fae170 */
[----:B------:R-:W-:Y:S11]  /*6ec0*/  ISETP.NE.U32.OR P1, PT, R3, 0x1, !P0 ;  /* 0x000000010300780c */ /* 0x000ff60004725470 */
[----:B------:R-:W-:Y:S02]  /*6ed0*/  @!UPT UIADD3 URZ, UPT, UPT, URZ, URZ, URZ ;  /* 0x000000fffffff290 */ /* 0x000fe4000fffe0ff */
[----:B------:R-:W-:Y:S04]  /*6ee0*/  @P1 SHF.L.U32 R4, R108, 0x1f, RZ ;  /* 0x0000001f6c041819 */ /* 0x000fe800000006ff */
[----:B------:R-:W1:Y:S01]  /*6ef0*/  @P1 SYNCS.PHASECHK.TRANS64.TRYWAIT P0, [UR43+0x240], R4 ;  /* 0x00024004ff0015a7 */ /* 0x000e62000800112b */
[----:B------:R2:W4:Y:S01]  /*6f00*/  SYNCS.PHASECHK.TRANS64.TRYWAIT P4, [R113+URZ+0x280], R2 ;  /* 0x00028002710075a7 */ /* 0x00052200080811ff */
[----:B-1----:R-:W-:Y:S01]  /*6f10*/  @P1 PLOP3.LUT P5, PT, P0, PT, PT, 0x8, 0x80 ;  /* 0x000000000080181c */ /* 0x002fe200007ae170 */
[----:B------:R-:W-:Y:S01]  /*6f20*/  @!UPT UIADD3 URZ, UPT, UPT, URZ, URZ, URZ ;  /* 0x000000fffffff290 */ /* 0x000fe2000fffe0ff */
[----:B--2-4-:R-:W-:Y:S11]  /*6f30*/  @!P1 BRA `(.L_x_136) ;  /* 0x0000000000809947 */ /* 0x014ff60003800000 */
[----:B------:R-:W-:Y:S01]  /*6f40*/  ISETP.NE.U32.AND P0, PT, RZ, UR38, PT ;  /* 0x00000026ff007c0c */ /* 0x000fe2000bf05070 */
[----:B------:R-:W-:Y:S01]  /*6f50*/  BSSY B0, `(.L_x_137) ;  /* 0x0000012000007945 */ /* 0x000fe20003800000 */
[----:B------:R-:W-:Y:S02]  /*6f60*/  ISETP.NE.AND P2, PT, R48, RZ, PT ;  /* 0x000000ff3000720c */ /* 0x000fe40003f45270 */
[----:B------:R-:W-:Y:S02]  /*6f70*/  CS2R R54, SRZ ;  /* 0x0000000000367805 */ /* 0x000fe4000001ff00 */
[----:B------:R-:W-:Y:S02]  /*6f80*/  ISETP.NE.AND.EX P0, PT, RZ, UR39, PT, P0 ;  /* 0x00000027ff007c0c */ /* 0x000fe4000bf05300 */
[----:B------:R-:W-:Y:S02]  /*6f90*/  CS2R R52, SRZ ;  /* 0x0000000000347805 */ /* 0x000fe4000001ff00 */
[----:B------:R-:W-:Y:S02]  /*6fa0*/  LOP3.LUT P1, RZ, R99, 0xff, RZ, 0xc0, !PT ;  /* 0x000000ff63ff7812 */ /* 0x000fe4000782c0ff */
[----:B------:R-:W-:Y:S02]  /*6fb0*/  CS2R R58, SRZ ;  /* 0x00000000003a7805 */ /* 0x000fe4000001ff00 */
[----:B------:R-:W-:Y:S02]  /*6fc0*/  SEL R0, RZ, 0xffffffff, P2 ;  /* 0xffffffffff007807 */ /* 0x000fe40001000000 */
[----:B------:R-:W-:Y:S02]  /*6fd0*/  CS2R R56, SRZ ;  /* 0x0000000000387805 */ /* 0x000fe4000001ff00 */
[----:B------:R-:W-:Y:S04]  /*6fe0*/  SEL R3, RZ, 0xffffffff, P0 ;  /* 0xffffffffff037807 */ /* 0x000fe80000000000 */
[----:B------:R-:W-:Y:S04]  /*6ff0*/  @P3 SEL R0, R3, R0, !P1 ;  /* 0x0000000003003207 */ /* 0x000fe80004800000 */
[----:B------:R-:W-:Y:S04]  /*7000*/  LOP3.LUT R0, R0, 0x1, RZ, 0xc0, !PT ;  /* 0x0000000100007812 */ /* 0x000fe800078ec0ff */
[----:B------:R-:W-:Y:S01]  /*7010*/  ISETP.NE.U32.AND P0, PT, R0, 0x1, PT ;  /* 0x000000010000780c */ /* 0x000fe20003f05070 */
[----:B------:R-:W-:Y:S01]  /*7020*/  @!UPT UIADD3 URZ, UPT, UPT, URZ, URZ, URZ ;  /* 0x000000fffffff290 */ /* 0x000fe2000fffe0ff */
[----:B------:R-:W-:Y:S11]  /*7030*/  @!P5 BRA `(.L_x_138) ;  /* 0x00000000000cd947 */ /* 0x000ff60003800000 */
[----:B------:R-:W-:Y:S04]  /*7040*/  SHF.L.U32 R3, R108, 0x1f, RZ ;  /* 0x0000001f6c037819 */ /* 0x000fe800000006ff */
[----:B------:R-:W1:Y:S02]  /*7050*/  SYNCS.PHASECHK.TRANS64.TRYWAIT P1, [UR43+0x240], R3 ;  /* 0x00024003ff0075a7 */ /* 0x000e64000802112b */
[----:B-1----:R-:W-:Y:S05]  /*7060*/  @!P1 BRA `(.L_x_139) ;  /* 0x0000002000b89947 */ /* 0x002fea0003800000 */
.L_x_138:
[----:B------:R-:W-:Y:S05]  /*7070*/  BSYNC B0 ;  /* 0x0000000000007941 */ /* 0x000fea0003800000 */
.L_x_137:
[----:B------:R2:W4:Y:S01]  /*7080*/  @P0 LDS.128 R52, [R105+UR43+0x400] ;  /* 0x0004002b69340984 */ /* 0x0005220008000c00 */
[----:B------:R-:W-:Y:S01]  /*7090*/  UIADD3 UR4, UPT, UPT, UR43, 0x248, URZ ;  /* 0x000002482b047890 */ /* 0x000fe2000fffe0ff */
[----:B------:R-:W-:Y:S02]  /*70a0*/  LOP3.LUT R108, R108, 0x1, RZ, 0x3c, !PT ;  /* 0x000000016c6c7812 */ /* 0x000fe400078e3cff */
[----:B------:R2:W1:Y:S01]  /*70b0*/  @P0 LDS.128 R56, [R104+0x10] ;  /* 0x0000100068380984 */ /* 0x0004620000000c00 */
[----:B------:R-:W-:Y:S01]  /*70c0*/  UPRMT UR4, UR37, 0x654, UR4 ;  /* 0x0000065425047896 */ /* 0x000fe20008000004 */
[----:B------:R-:W-:Y:S01]  /*70d0*/  @!PT LDS RZ, [RZ] ;  /* 0x00000000fffff984 */ /* 0x000fe20000000800 */
[----:B------:R-:W-:Y:S01]  /*70e0*/  @!PT LDS RZ, [RZ] ;  /* 0x00000000fffff984 */ /* 0x000fe20000000800 */
[----:B------:R-:W-:Y:S01]  /*70f0*/  @!PT LDS RZ, [RZ] ;  /* 0x00000000fffff984 */ /* 0x000fe20000000800 */
[----:B------:R-:W-:Y:S01]  /*7100*/  @!PT LDS RZ, [RZ] ;  /* 0x00000000fffff984 */ /* 0x000fe20000000800 */
[----:B------:R5:W-:Y:S06]  /*7110*/  MEMBAR.ALL.CTA ;  /* 0x0000000000007992 */ /* 0x000bec0000008000 */
[----:B-----5:R-:W5:Y:S02]  /*7120*/  FENCE.VIEW.ASYNC.S ;  /* 0x00000000000073c6 */ /* 0x020f640000000000 */
[----:B-----5:R-:W-:Y:S03]  /*7130*/  SYNCS.ARRIVE.TRANS64.RED.A1T0 RZ, [UR4], RZ ;  /* 0x000000ffffff79a7 */ /* 0x020fe60008100404 */
.L_x_136:
[----:B------:R-:W-:Y:S05]  /*7140*/  BSYNC B1 ;  /* 0x0000000000017941 */ /* 0x000fea0003800000 */
.L_x_135:
[----:B-1----:R-:W-:Y:S04]  /*7150*/  SHF.R.U32.HI R3, RZ, 0x15, R32 ;  /* 0x00000015ff037819 */ /* 0x002fe80000011620 */
[----:B------:R-:W-:Y:S01]  /*7160*/  LOP3.LUT P0, RZ, R3, 0x3, R106, 0x48, !PT ;  /* 0x0000000303ff7812 */ /* 0x000fe2000780486a */
[----:B------:R-:W-:Y:S01]  /*7170*/  @!UPT UIADD3 URZ, UPT, UPT, URZ, URZ, URZ ;  /* 0x000000fffffff290 */ /* 0x000fe2000fffe0ff */
[----:B------:R-:W-:Y:S11]  /*7180*/  @P4 BRA `(.L_x_140) ;  /* 0x0000000000084947 */ /* 0x000ff60003800000 */
[----:B------:R-:W1:Y:S02]  /*7190*/  SYNCS.PHASECHK.TRANS64.TRYWAIT P1, [R113+URZ+0x280], R2 ;  /* 0x00028002710075a7 */ /* 0x000e6400080211ff */
[----:B-1----:R-:W-:Y:S05]  /*71a0*/  @!P1 BRA `(.L_x_141) ;  /* 0x0000002000809947 */ /* 0x002fea0003800000 */
.L_x_140:
[----:B------:R-:W-:Y:S05]  /*71b0*/  @!P0 BRA `(.L_x_142) ;  /* 0x0000000000408947 */ /* 0x000fea0003800000 */
[----:B------:R-:W1:Y:S01]  /*71c0*/  LDCU.64 UR8, c[0x4][0x70] ;  /* 0x01000e00ff0877ac */ /* 0x000e620008000a00 */
[----:B------:R-:W-:Y:S01]  /*71d0*/  MOV R3, 0x0 ;  /* 0x0000000000037802 */ /* 0x000fe20000000f00 */
[----:B------:R-:W-:Y:S02]  /*71e0*/  HFMA2 R12, -RZ, RZ, 0, 5.9604644775390625e-08 ;  /* 0x00000001ff0c7431 */ /* 0x000fe400000001ff */
[----:B------:R-:W-:Y:S02]  /*71f0*/  IMAD.MOV.U32 R8, RZ, RZ, 0x192 ;  /* 0x00000192ff087424 */ /* 0x000fe400078e00ff */
[----:B------:R-:W-:Y:S01]  /*7200*/  IMAD.MOV.U32 R13, RZ, RZ, RZ ;  /* 0x000000ffff0d7224 */ /* 0x000fe200078e00ff */
[----:B------:R-:W5:Y:S01]  /*7210*/  LDCU.64 UR6, c[0x4][0x78] ;  /* 0x01000f00ff0677ac */ /* 0x000f620008000a00 */
[----:B------:R-:W2:Y:S01]  /*7220*/  LDC.64 R2, c[0x4][R3] ;  /* 0x0100000003027b82 */ /* 0x000ea20000000a00 */
[----:B------:R-:W3:Y:S01]  /*7230*/  LDCU.64 UR4, c[0x4][0x10] ;  /* 0x01000200ff0477ac */ /* 0x000ee20008000a00 */
[----:B-1----:R-:W-:Y:S01]  /*7240*/  MOV R5, UR9 ;  /* 0x0000000900057c02 */ /* 0x002fe20008000f00 */
[----:B------:R-:W-:Y:S01]  /*7250*/  IMAD.U32 R4, RZ, RZ, UR8 ;  /* 0x00000008ff047e24 */ /* 0x000fe2000f8e00ff */
[----:B-----5:R-:W-:Y:S01]  /*7260*/  MOV R7, UR7 ;  /* 0x0000000700077c02 */ /* 0x020fe20008000f00 */
[----:B------:R-:W-:Y:S01]  /*7270*/  IMAD.U32 R6, RZ, RZ, UR6 ;  /* 0x00000006ff067e24 */ /* 0x000fe2000f8e00ff */
[----:B---3--:R-:W-:Y:S01]  /*7280*/  MOV R11, UR5 ;  /* 0x00000005000b7c02 */ /* 0x008fe20008000f00 */
[----:B------:R-:W-:Y:S02]  /*7290*/  IMAD.U32 R10, RZ, RZ, UR4 ;  /* 0x00000004ff0a7e24 */ /* 0x000fe4000f8e00ff */
[----:B------:R-:W-:Y:S07]  /*72a0*/  LEPC R20, `(.L_x_142) ;  /* 0x000000001014794e */ /* 0x000fee0000000000 */
[----:B--2-4-:R-:W-:Y:S05]  /*72b0*/  CALL.ABS.NOINC R2 ;  /* 0x0000000002007343 */ /* 0x014fea0003c00000 */
.L_x_142:
[----:B------:R-:W-:Y:S01]  /*72c0*/  LOP3.LUT P0, RZ, R103, 0x60, RZ, 0xc0, !PT ;  /* 0x0000006067ff7812 */ /* 0x000fe2000780c0ff */
[----:B------:R-:W-:Y:S05]  /*72d0*/  WARPSYNC.ALL ;  /* 0x0000000000007948 */ /* 0x000fea0003800000 */
[----:B------:R-:W-:Y:S01]  /*72e0*/  R2UR UR4, R32 ;  /* 0x00000000200472ca */ /* 0x000fe200000e0000 */
[----:B----4-:R-:W-:Y:S01]  /*72f0*/  IMAD.U32 R75, R54, 0x10000, RZ ;  /* 0x00010000364b7824 */ /* 0x010fe200078e00ff */
[----:B------:R-:W-:Y:S01]  /*7300*/  SHF.L.U32 R51, R52, 0x10, RZ ;  /* 0x0000001034337819 */ /* 0x000fe200000006ff */
[----:B------:R-:W-:Y:S01]  /*7310*/  IMAD.U32 R74, R56, 0x10000, RZ ;  /* 0x00010000384a7824 */ /* 0x000fe200078e00ff */
[----:B------:R-:W-:Y:S01]  /*7320*/  PRMT R49, R52, 0x8880, RZ ;  /* 0x0000888034317816 */ /* 0x000fe200000000ff */
[----:B------:R-:W-:Y:S01]  /*7330*/  IMAD.U32 R64, R58, 0x10000, RZ ;  /* 0x000100003a407824 */ /* 0x000fe200078e00ff */
[----:B------:R-:W-:Y:S01]  /*7340*/  SHF.L.U32 R50, R52, 0x8, RZ ;  /* 0x0000000834327819 */ /* 0x000fe200000006ff */
[----:B------:R-:W-:Y:S01]  /*7350*/  BSSY.RECONVERGENT B0, `(.L_x_143) ;  /* 0x000009f000007945 */ /* 0x000fe20003800200 */
[----:B------:R-:W-:Y:S02]  /*7360*/  SHF.R.S32.HI R51, RZ, 0x18, R51 ;  /* 0x00000018ff337819 */ /* 0x000fe40000011433 */
[----:B------:R-:W-:Y:S02]  /*7370*/  PRMT R80, R53, 0x8880, RZ ;  /* 0x0000888035507816 */ /* 0x000fe400000000ff */
[----:B------:R-:W-:Y:S01]  /*7380*/  SHF.R.S32.HI R50, RZ, 0x18, R50 ;  /* 0x00000018ff327819 */ /* 0x000fe20000011432 */
[----:B------:R-:W1:Y:S01]  /*7390*/  LDTM.x32 R4, tmem[UR4] ;  /* 0x00000004000479ee */ /* 0x000e6200082c0000 */
[----:B------:R-:W-:Y:S01]  /*73a0*/  NOP ;  /* 0x0000000000007918 */ /* 0x000fe20000000000 */
[----:B------:R-:W-:Y:S02]  /*73b0*/  IADD3 R113, PT, PT, R113, 0x2a0, RZ ;  /* 0x000002a071717810 */ /* 0x000fe40007ffe0ff */
[----:B------:R-:W-:Y:S02]  /*73c0*/  SHF.R.S32.HI R52, RZ, 0x18, R52 ;  /* 0x00000018ff347819 */ /* 0x000fe40000011434 */
[----:B------:R-:W-:Y:S02]  /*73d0*/  LOP3.LUT R113, R113, 0xfefffff8, RZ, 0xc0, !PT ;  /* 0xfefffff871717812 */ /* 0x000fe400078ec0ff */
[----:B------:R-:W-:Y:S02]  /*73e0*/  SHF.L.U32 R79, R53, 0x10, RZ ;  /* 0x00000010354f7819 */ /* 0x000fe400000006ff */
[----:B-1----:R1:W-:Y:S01]  /*73f0*/  SYNCS.ARRIVE.TRANS64.RED.A1T0 RZ, [R113+URZ], RZ ;  /* 0x000000ff71ff79a7 */ /* 0x0023e200081004ff */
[----:B------:R-:W-:Y:S02]  /*7400*/  PRMT R77, R54, 0x8880, RZ ;  /* 0x00008880364d7816 */ /* 0x000fe400000000ff */
[C---:B------:R-:W-:Y:S02]  /*7410*/  PRMT R71, R55.reuse, 0x8880, RZ ;  /* 0x0000888037477816 */ /* 0x040fe400000000ff */
[----:B------:R-:W-:Y:S02]  /*7420*/  SHF.L.U32 R70, R55, 0x10, RZ ;  /* 0x0000001037467819 */ /* 0x000fe400000006ff */
[----:B------:R-:W-:Y:S02]  /*7430*/  PRMT R76, R56, 0x8880, RZ ;  /* 0x00008880384c7816 */ /* 0x000fe400000000ff */
[C---:B------:R-:W-:Y:S02]  /*7440*/  PRMT R68, R57.reuse, 0x8880, RZ ;  /* 0x0000888039447816 */ /* 0x040fe400000000ff */
[----:B------:R-:W-:Y:S02]  /*7450*/  SHF.L.U32 R67, R57, 0x10, RZ ;  /* 0x0000001039437819 */ /* 0x000fe400000006ff */
[----:B------:R-:W-:Y:S01]  /*7460*/  PRMT R65, R58, 0x8880, RZ ;  /* 0x000088803a417816 */ /* 0x000fe200000000ff */
[C---:B---3--:R-:W-:Y:S01]  /*7470*/  IMAD R0, R46.reuse, R4, RZ ;  /* 0x000000042e007224 */ /* 0x048fe200078e02ff */
[C---:B------:R-:W-:Y:S01]  /*7480*/  PRMT R62, R59.reuse, 0x8880, RZ ;  /* 0x000088803b3e7816 */ /* 0x040fe200000000ff */
[C---:B------:R-:W-:Y:S01]  /*7490*/  IMAD R2, R46.reuse, R5, RZ ;  /* 0x000000052e027224 */ /* 0x040fe200078e02ff */
[----:B------:R-:W-:Y:S01]  /*74a0*/  SHF.L.U32 R61, R59, 0x10, RZ ;  /* 0x000000103b3d7819 */ /* 0x000fe200000006ff */
[C---:B------:R-:W-:Y:S01]  /*74b0*/  IMAD R3, R46.reuse, R6, RZ ;  /* 0x000000062e037224 */ /* 0x040fe200078e02ff */
[----:B------:R-:W-:Y:S01]  /*74c0*/  SHF.L.U32 R78, R53, 0x8, RZ ;  /* 0x00000008354e7819 */ /* 0x000fe200000006ff */
[-C--:B------:R-:W-:Y:S01]  /*74d0*/  IMAD R0, R49, R48.reuse, R0 ;  /* 0x0000003031007224 */ /* 0x080fe200078e0200 */
[----:B------:R-:W-:Y:S01]  /*74e0*/  SHF.R.S32.HI R53, RZ, 0x18, R53 ;  /* 0x00000018ff357819 */ /* 0x000fe20000011435 */
[----:B------:R-:W-:Y:S01]  /*74f0*/  IMAD R7, R46, R7, RZ ;  /* 0x000000072e077224 */ /* 0x000fe200078e02ff */
[----:B------:R-:W-:Y:S01]  /*7500*/  SHF.L.U32 R72, R54, 0x8, RZ ;  /* 0x0000000836487819 */ /* 0x000fe200000006ff */
[-C--:B------:R-:W-:Y:S01]  /*7510*/  IMAD R2, R51, R48.reuse, R2 ;  /* 0x0000003033027224 */ /* 0x080fe200078e0202 */
[----:B------:R-:W-:Y:S01]  /*7520*/  SHF.R.S32.HI R51, RZ, 0x18, R78 ;  /* 0x00000018ff337819 */ /* 0x000fe2000001144e */
[----:B------:R-:W-:Y:S01]  /*7530*/  IMAD R3, R50, R48, R3 ;  /* 0x0000003032037224 */ /* 0x000fe200078e0203 */
[----:B------:R-:W-:Y:S01]  /*7540*/  SHF.R.S32.HI R50, RZ, 0x18, R79 ;  /* 0x00000018ff327819 */ /* 0x000fe2000001144f */
[----:B------:R-:W-:Y:S01]  /*7550*/  IMAD.MOV.U32 R49, RZ, RZ, R80 ;  /* 0x000000ffff317224 */ /* 0x000fe200078e0050 */
[----:B------:R-:W-:Y:S01]  /*7560*/  SHF.R.S32.HI R54, RZ, 0x18, R54 ;  /* 0x00000018ff367819 */ /* 0x000fe20000011436 */
[----:B------:R-:W-:Y:S01]  /*7570*/  IMAD R8, R46, R8, RZ ;  /* 0x000000082e087224 */ /* 0x000fe200078e02ff */
[----:B------:R-:W-:Y:S01]  /*7580*/  SHF.L.U32 R69, R55, 0x8, RZ ;  /* 0x0000000837457819 */ /* 0x000fe200000006ff */
[----:B------:R-:W-:Y:S01]  /*7590*/  IMAD R7, R52, R48, R7 ;  /* 0x0000003034077224 */ /* 0x000fe200078e0207 */
[----:B------:R-:W-:Y:S01]  /*75a0*/  SHF.R.S32.HI R55, RZ, 0x18, R55 ;  /* 0x00000018ff377819 */ /* 0x000fe20000011437 */
[C---:B------:R-:W-:Y:S01]  /*75b0*/  IMAD R9, R46.reuse, R9, RZ ;  /* 0x000000092e097224 */ /* 0x040fe200078e02ff */
[----:B------:R-:W-:Y:S01]  /*75c0*/  SHF.R.S32.HI R52, RZ, 0x18, R56 ;  /* 0x00000018ff347819 */ /* 0x000fe20000011438 */
[C---:B------:R-:W-:Y:S01]  /*75d0*/  IMAD R10, R46.reuse, R10, RZ ;  /* 0x0000000a2e0a7224 */ /* 0x040fe200078e02ff */
[----:B------:R-:W-:Y:S01]  /*75e0*/  I2IP.S8.S32.SAT R93, R7, R3, RZ ;  /* 0x00000003075d7239 */ /* 0x000fe200000014ff */
[----:B------:R-:W-:Y:S01]  /*75f0*/  IMAD R8, R49, R48, R8 ;  /* 0x0000003031087224 */ /* 0x000fe200078e0208 */
[----:B------:R-:W-:Y:S01]  /*7600*/  MOV R49, R77 ;  /* 0x0000004d00317202 */ /* 0x000fe20000000f00 */
[----:B------:R-:W-:Y:S01]  /*7610*/  IMAD R11, R46, R11, RZ ;  /* 0x0000000b2e0b7224 */ /* 0x000fe200078e02ff */
[----:B------:R-:W-:Y:S01]  /*7620*/  I2IP.S8.S32.SAT R92, R2, R0, R93 ;  /* 0x00000000025c7239 */ /* 0x000fe2000000145d */
[-C--:B------:R-:W-:Y:S01]  /*7630*/  IMAD R9, R50, R48.reuse, R9 ;  /* 0x0000003032097224 */ /* 0x080fe200078e0209 */
[----:B------:R-:W-:Y:S01]  /*7640*/  SHF.R.S32.HI R50, RZ, 0x18, R75 ;  /* 0x00000018ff327819 */ /* 0x000fe2000001144b */
[----:B------:R-:W-:Y:S01]  /*7650*/  IMAD R10, R51, R48, R10 ;  /* 0x00000030330a7224 */ /* 0x000fe200078e020a */
[----:B------:R-:W-:Y:S01]  /*7660*/  MOV R51, R71 ;  /* 0x0000004700337202 */ /* 0x000fe20000000f00 */
[----:B------:R-:W-:Y:S01]  /*7670*/  IMAD R4, R46, R12, RZ ;  /* 0x0000000c2e047224 */ /* 0x000fe200078e02ff */
[----:B------:R-:W-:Y:S01]  /*7680*/  SHF.L.U32 R73, R56, 0x8, RZ ;  /* 0x0000000838497819 */ /* 0x000fe200000006ff */
[-C--:B------:R-:W-:Y:S01]  /*7690*/  IMAD R11, R53, R48.reuse, R11 ;  /* 0x00000030350b7224 */ /* 0x080fe200078e020b */
[----:B------:R-:W-:Y:S01]  /*76a0*/  SHF.R.S32.HI R53, RZ, 0x18, R69 ;  /* 0x00000018ff357819 */ /* 0x000fe20000011445 */
[C---:B------:R-:W-:Y:S01]  /*76b0*/  IMAD R5, R46.reuse, R13, RZ ;  /* 0x0000000d2e057224 */ /* 0x040fe200078e02ff */
[----:B------:R-:W-:Y:S01]  /*76c0*/  SHF.R.S32.HI R56, RZ, 0x18, R57 ;  /* 0x00000018ff387819 */ /* 0x000fe20000011439 */
[----:B------:R-:W-:Y:S01]  /*76d0*/  IMAD R4, R49, R48, R4 ;  /* 0x0000003031047224 */ /* 0x000fe200078e0204 */
[----:B------:R-:W-:Y:S01]  /*76e0*/  SHF.R.S32.HI R49, RZ, 0x18, R72 ;  /* 0x00000018ff317819 */ /* 0x000fe20000011448 */
[C---:B------:R-:W-:Y:S01]  /*76f0*/  IMAD R6, R46.reuse, R14, RZ ;  /* 0x0000000e2e067224 */ /* 0x040fe200078e02ff */
[----:B------:R-:W-:Y:S01]  /*7700*/  I2IP.S8.S32.SAT R94, R11, R10, RZ ;  /* 0x0000000a0b5e7239 */ /* 0x000fe200000014ff */
[----:B------:R-:W-:Y:S01]  /*7710*/  IMAD R15, R46, R15, RZ ;  /* 0x0000000f2e0f7224 */ /* 0x000fe200078e02ff */
[----:B------:R-:W-:Y:S01]  /*7720*/  SHF.L.U32 R66, R57, 0x8, RZ ;  /* 0x0000000839427819 */ /* 0x000fe200000006ff */
[----:B------:R-:W-:Y:S01]  /*7730*/  IMAD R5, R50, R48, R5 ;  /* 0x0000003032057224 */ /* 0x000fe200078e0205 */
[----:B------:R-:W-:Y:S01]  /*7740*/  I2IP.S8.S32.SAT R93, R9, R8, R94 ;  /* 0x00000008095d7239 */ /* 0x000fe2000000145e */
[C---:B------:R-:W-:Y:S01]  /*7750*/  IMAD R12, R46.reuse, R16, RZ ;  /* 0x000000102e0c7224 */ /* 0x040fe200078e02ff */
[----:B------:R-:W-:Y:S01]  /*7760*/  SHF.R.S32.HI R50, RZ, 0x18, R70 ;  /* 0x00000018ff327819 */ /* 0x000fe20000011446 */
[----:B------:R-:W-:Y:S01]  /*7770*/  IMAD R6, R49, R48, R6 ;  /* 0x0000003031067224 */ /* 0x000fe200078e0206 */
[----:B------:R-:W-:Y:S01]  /*7780*/  MOV R49, R76 ;  /* 0x0000004c00317202 */ /* 0x000fe20000000f00 */
[----:B------:R-:W-:Y:S01]  /*7790*/  IMAD R13, R46, R17, RZ ;  /* 0x000000112e0d7224 */ /* 0x000fe200078e02ff */
[----:B------:R-:W-:Y:S01]  /*77a0*/  SHF.R.S32.HI R57, RZ, 0x18, R58 ;  /* 0x00000018ff397819 */ /* 0x000fe2000001143a */
[----:B------:R-:W-:Y:S01]  /*77b0*/  IMAD R15, R54, R48, R15 ;  /* 0x00000030360f7224 */ /* 0x000fe200078e020f */
[----:B------:R-:W-:Y:S01]  /*77c0*/  SHF.L.U32 R63, R58, 0x8, RZ ;  /* 0x000000083a3f7819 */ /* 0x000fe200000006ff */
[C---:B------:R-:W-:Y:S01]  /*77d0*/  IMAD R14, R46.reuse, R18, RZ ;  /* 0x000000122e0e7224 */ /* 0x040fe200078e02ff */
[----:B------:R-:W-:Y:S01]  /*77e0*/  SHF.R.S32.HI R58, RZ, 0x18, R59 ;  /* 0x00000018ff3a7819 */ /* 0x000fe2000001143b */
[----:B------:R-:W-:Y:S01]  /*77f0*/  IMAD R12, R51, R48, R12 ;  /* 0x00000030330c7224 */ /* 0x000fe200078e020c */
[----:B------:R-:W-:Y:S01]  /*7800*/  I2IP.S8.S32.SAT R94, R15, R6, RZ ;  /* 0x000000060f5e7239 */ /* 0x000fe200000014ff */
[----:B------:R-:W-:Y:S01]  /*7810*/  IMAD R19, R46, R19, RZ ;  /* 0x000000132e137224 */ /* 0x000fe200078e02ff */
[----:B------:R-:W-:Y:S01]  /*7820*/  SHF.R.S32.HI R51, RZ, 0x18, R73 ;  /* 0x00000018ff337819 */ /* 0x000fe20000011449 */
[----:B------:R-:W-:Y:S01]  /*7830*/  IMAD R13, R50, R48, R13 ;  /* 0x00000030320d7224 */ /* 0x000fe200078e020d */
[----:B------:R-:W-:Y:S01]  /*7840*/  I2IP.S8.S32.SAT R94, R5, R4, R94 ;  /* 0x00000004055e7239 */ /* 0x000fe2000000145e */
[C---:B------:R-:W-:Y:S01]  /*7850*/  IMAD R16, R46.reuse, R20, RZ ;  /* 0x000000142e107224 */ /* 0x040fe200078e02ff */
[----:B------:R-:W-:Y:S01]  /*7860*/  SHF.R.S32.HI R50, RZ, 0x18, R74 ;  /* 0x00000018ff327819 */ /* 0x000fe2000001144a */
[-C--:B------:R-:W-:Y:S01]  /*7870*/  IMAD R14, R53, R48.reuse, R14 ;  /* 0x00000030350e7224 */ /* 0x080fe200078e020e */
[----:B------:R-:W-:Y:S01]  /*7880*/  SHF.L.U32 R60, R59, 0x8, RZ ;  /* 0x000000083b3c7819 */ /* 0x000fe200000006ff */
[----:B------:R-:W-:Y:S01]  /*7890*/  IMAD R17, R46, R21, RZ ;  /* 0x000000152e117224 */ /* 0x000fe200078e02ff */
[----:B-1----:R-:W-:Y:S01]  /*78a0*/  IADD3 R113, PT, PT, R44, 0x1, RZ ;  /* 0x000000012c717810 */ /* 0x002fe20007ffe0ff */
[----:B------:R-:W-:Y:S01]  /*78b0*/  IMAD R19, R55, R48, R19 ;  /* 0x0000003037137224 */ /* 0x000fe200078e0213 */
[----:B------:R-:W-:Y:S01]  /*78c0*/  SHF.R.S32.HI R53, RZ, 0x18, R60 ;  /* 0x00000018ff357819 */ /* 0x000fe2000001143c */
[C---:B------:R-:W-:Y:S02]  /*78d0*/  IMAD R18, R46.reuse, R22, RZ ;  /* 0x000000162e127224 */ /* 0x040fe400078e02ff */
[----:B------:R-:W-:Y:S01]  /*78e0*/  IMAD R16, R49, R48, R16 ;  /* 0x0000003031107224 */ /* 0x000fe200078e0210 */
[----:B------:R-:W-:Y:S01]  /*78f0*/  I2IP.S8.S32.SAT R95, R19, R14, RZ ;  /* 0x0000000e135f7239 */ /* 0x000fe200000014ff */
[----:B------:R-:W-:Y:S02]  /*7900*/  IMAD R23, R46, R23, RZ ;  /* 0x000000172e177224 */ /* 0x000fe400078e02ff */
[----:B------:R-:W-:Y:S01]  /*7910*/  IMAD R17, R50, R48, R17 ;  /* 0x0000003032117224 */ /* 0x000fe200078e0211 */
[----:B------:R-:W-:Y:S01]  /*7920*/  I2IP.S8.S32.SAT R95, R13, R12, R95 ;  /* 0x0000000c0d5f7239 */ /* 0x000fe2000000145f */
[C---:B------:R-:W-:Y:S01]  /*7930*/  IMAD R20, R46.reuse, R24, RZ ;  /* 0x000000182e147224 */ /* 0x040fe200078e02ff */
[----:B------:R-:W-:Y:S01]  /*7940*/  SHF.R.S32.HI R50, RZ, 0x18, R67 ;  /* 0x00000018ff327819 */ /* 0x000fe20000011443 */
[-C--:B------:R-:W-:Y:S01]  /*7950*/  IMAD R18, R51, R48.reuse, R18 ;  /* 0x0000003033127224 */ /* 0x080fe200078e0212 */
[----:B------:R-:W-:Y:S01]  /*7960*/  SHF.R.S32.HI R51, RZ, 0x18, R66 ;  /* 0x00000018ff337819 */ /* 0x000fe20000011442 */
[----:B------:R-:W-:Y:S01]  /*7970*/  IMAD.MOV.U32 R49, RZ, RZ, R68 ;  /* 0x000000ffff317224 */ /* 0x000fe200078e0044 */
[----:B------:R1:W-:Y:S01]  /*7980*/  STS.128 [R105+UR43+0x1400], R92 ;  /* 0x0014005c69007988 */ /* 0x0003e20008000c2b */
[----:B------:R-:W-:Y:S02]  /*7990*/  IMAD R21, R46, R25, RZ ;  /* 0x000000192e157224 */ /* 0x000fe400078e02ff */
[----:B------:R-:W-:Y:S02]  /*79a0*/  IMAD R23, R52, R48, R23 ;  /* 0x0000003034177224 */ /* 0x000fe400078e0217 */
[C---:B------:R-:W-:Y:S02]  /*79b0*/  IMAD R22, R46.reuse, R26, RZ ;  /* 0x0000001a2e167224 */ /* 0x040fe400078e02ff */
[----:B------:R-:W-:Y:S01]  /*79c0*/  IMAD R20, R49, R48, R20 ;  /* 0x0000003031147224 */ /* 0x000fe200078e0214 */
[----:B------:R-:W-:Y:S01]  /*79d0*/  I2IP.S8.S32.SAT R116, R23, R18, RZ ;  /* 0x0000001217747239 */ /* 0x000fe200000014ff */
[----:B------:R-:W-:Y:S01]  /*79e0*/  IMAD R27, R46, R27, RZ ;  /* 0x0000001b2e1b7224 */ /* 0x000fe200078e02ff */
[----:B------:R-:W-:Y:S01]  /*79f0*/  MOV R49, R65 ;  /* 0x0000004100317202 */ /* 0x000fe20000000f00 */
[----:B------:R-:W-:Y:S01]  /*7a00*/  IMAD R21, R50, R48, R21 ;  /* 0x0000003032157224 */ /* 0x000fe200078e0215 */
[----:B------:R-:W-:Y:S01]  /*7a10*/  I2IP.S8.S32.SAT R116, R17, R16, R116 ;  /* 0x0000001011747239 */ /* 0x000fe20000001474 */
[----:B------:R-:W-:Y:S01]  /*7a20*/  IMAD R24, R46, R28, RZ ;  /* 0x0000001c2e187224 */ /* 0x000fe200078e02ff */
[----:B------:R-:W-:Y:S01]  /*7a30*/  SHF.R.S32.HI R50, RZ, 0x18, R64 ;  /* 0x00000018ff327819 */ /* 0x000fe20000011440 */
[----:B------:R-:W-:Y:S01]  /*7a40*/  IMAD R22, R51, R48, R22 ;  /* 0x0000003033167224 */ /* 0x000fe200078e0216 */
[----:B------:R-:W-:Y:S01]  /*7a50*/  MOV R51, R62 ;  /* 0x0000003e00337202 */ /* 0x000fe20000000f00 */
[-C--:B------:R-:W-:Y:S02]  /*7a60*/  IMAD R27, R56, R48.reuse, R27 ;  /* 0x00000030381b7224 */ /* 0x080fe400078e021b */
[C---:B------:R-:W-:Y:S02]  /*7a70*/  IMAD R25, R46.reuse, R29, RZ ;  /* 0x0000001d2e197224 */ /* 0x040fe400078e02ff */
[----:B------:R-:W-:Y:S01]  /*7a80*/  IMAD R24, R49, R48, R24 ;  /* 0x0000003031187224 */ /* 0x000fe200078e0218 */
[----:B------:R-:W-:Y:S01]  /*7a90*/  SHF.R.S32.HI R49, RZ, 0x18, R63 ;  /* 0x00000018ff317819 */ /* 0x000fe2000001143f */
[C---:B------:R-:W-:Y:S01]  /*7aa0*/  IMAD R26, R46.reuse, R30, RZ ;  /* 0x0000001e2e1a7224 */ /* 0x040fe200078e02ff */
[----:B------:R-:W-:Y:S01]  /*7ab0*/  I2IP.S8.S32.SAT R117, R27, R22, RZ ;  /* 0x000000161b757239 */ /* 0x000fe200000014ff */
[----:B------:R-:W-:Y:S02]  /*7ac0*/  IMAD R31, R46, R31, RZ ;  /* 0x0000001f2e1f7224 */ /* 0x000fe400078e02ff */
[----:B------:R-:W-:Y:S01]  /*7ad0*/  IMAD R25, R50, R48, R25 ;  /* 0x0000003032197224 */ /* 0x000fe200078e0219 */
[----:B------:R-:W-:Y:S01]  /*7ae0*/  SHF.R.S32.HI R50, RZ, 0x18, R61 ;  /* 0x00000018ff327819 */ /* 0x000fe2000001143d */
[C---:B------:R-:W-:Y:S01]  /*7af0*/  IMAD R28, R46.reuse, R32, RZ ;  /* 0x000000202e1c7224 */ /* 0x040fe200078e02ff */
[----:B------:R-:W-:Y:S01]  /*7b00*/  I2IP.S8.S32.SAT R117, R21, R20, R117 ;  /* 0x0000001415757239 */ /* 0x000fe20000001475 */
[-C--:B------:R-:W-:Y:S02]  /*7b10*/  IMAD R26, R49, R48.reuse, R26 ;  /* 0x00000030311a7224 */ /* 0x080fe400078e021a */
[C---:B------:R-:W-:Y:S02]  /*7b20*/  IMAD R29, R46.reuse, R33, RZ ;  /* 0x000000212e1d7224 */ /* 0x040fe400078e02ff */
[-C--:B------:R-:W-:Y:S02]  /*7b30*/  IMAD R31, R57, R48.reuse, R31 ;  /* 0x00000030391f7224 */ /* 0x080fe400078e021f */
[----:B------:R-:W-:Y:S02]  /*7b40*/  IMAD R28, R51, R48, R28 ;  /* 0x00000030331c7224 */ /* 0x000fe400078e021c */
[----:B------:R-:W-:Y:S01]  /*7b50*/  IMAD R30, R46, R34, RZ ;  /* 0x000000222e1e7224 */ /* 0x000fe200078e02ff */
[----:B------:R-:W-:Y:S01]  /*7b60*/  I2IP.S8.S32.SAT R115, R31, R26, RZ ;  /* 0x0000001a1f737239 */ /* 0x000fe200000014ff */
[----:B------:R-:W-:Y:S02]  /*7b70*/  IMAD R29, R50, R48, R29 ;  /* 0x00000030321d7224 */ /* 0x000fe400078e021d */
[----:B------:R-:W-:Y:S01]  /*7b80*/  IMAD R35, R46, R35, RZ ;  /* 0x000000232e237224 */ /* 0x000fe200078e02ff */
[----:B------:R-:W-:Y:S01]  /*7b90*/  I2IP.S8.S32.SAT R118, R25, R24, R115 ;  /* 0x0000001819767239 */ /* 0x000fe20000001473 */
[-C--:B------:R-:W-:Y:S02]  /*7ba0*/  IMAD R30, R53, R48.reuse, R30 ;  /* 0x00000030351e7224 */ /* 0x080fe400078e021e */
[----:B------:R-:W-:Y:S05]  /*7bb0*/  IMAD R35, R58, R48, R35 ;  /* 0x000000303a237224 */ /* 0x000fea00078e0223 */
[----:B------:R-:W-:Y:S04]  /*7bc0*/  I2IP.S8.S32.SAT R120, R35, R30, RZ ;  /* 0x0000001e23787239 */ /* 0x000fe800000014ff */
[----:B------:R-:W-:Y:S05]  /*7bd0*/  I2IP.S8.S32.SAT R119, R29, R28, R120 ;  /* 0x0000001c1d777239 */ /* 0x000fea0000001478 */
[----:B------:R1:W-:Y:S01]  /*7be0*/  STS.128 [R104+0x1010], R116 ;  /* 0x0010107468007388 */ /* 0x0003e20000000c00 */
[----:B------:R-:W-:Y:S01]  /*7bf0*/  @!PT LDS RZ, [RZ] ;  /* 0x00000000fffff984 */ /* 0x000fe20000000800 */
[----:B------:R-:W-:Y:S01]  /*7c00*/  @!PT LDS RZ, [RZ] ;  /* 0x00000000fffff984 */ /* 0x000fe20000000800 */
[----:B------:R-:W-:Y:S01]  /*7c10*/  @!PT LDS RZ, [RZ] ;  /* 0x00000000fffff984 */ /* 0x000fe20000000800 */
[----:B------:R-:W-:Y:S01]  /*7c20*/  @!PT LDS RZ, [RZ] ;  /* 0x00000000fffff984 */ /* 0x000fe20000000800 */
[----:B------:R3:W-:Y:S07]  /*7c30*/  MEMBAR.ALL.CTA ;  /* 0x0000000000007992 */ /* 0x0007ee0000008000 */
[----:B---3--:R-:W3:Y:S02]  /*7c40*/  FENCE.VIEW.ASYNC.S ;  /* 0x00000000000073c6 */ /* 0x008ee40000000000 */
[----:B---3--:R-:W-:Y:S06]  /*7c50*/  BAR.SYNC.DEFER_BLOCKING 0x1, 0x80 ;  /* 0x0042000000007b1d */ /* 0x008fec0000010000 */
[----:B------:R-:W-:Y:S05]  /*7c60*/  @P0 BRA `(.L_x_144) ;  /* 0x0000000000340947 */ /* 0x000fea0003800000 */
[----:B------:R-:W-:Y:S01]  /*7c70*/  UIADD3 UR12, UPT, UPT, UR43, 0x1400, URZ ;  /* 0x000014002b0c7890 */ /* 0x000fe2000fffe0ff */
[----:B------:R-:W-:Y:S01]  /*7c80*/  R2UR UR9, R98 ;  /* 0x00000000620972ca */ /* 0x000fe200000e0000 */
[----:B------:R-:W-:Y:S01]  /*7c90*/  UIADD3 UR10, UP0, UPT, UR46, 0x680, URZ ;  /* 0x000006802e0a7890 */ /* 0x000fe2000ff1e0ff */
[----:B------:R-:W-:Y:S01]  /*7ca0*/  R2UR UR8, R97 ;  /* 0x00000000610872ca */ /* 0x000fe200000e0000 */
[----:B------:R-:W-:Y:S02]  /*7cb0*/  UMOV UR7, UR36 ;  /* 0x0000002400077c82 */ /* 0x000fe40008000000 */
[----:B------:R-:W-:Y:S01]  /*7cc0*/  IMAD.U32 R111, RZ, RZ, UR12 ;  /* 0x0000000cff6f7e24 */ /* 0x000fe2000f8e00ff */
[----:B------:R-:W-:Y:S04]  /*7cd0*/  UIADD3.X UR11, UPT, UPT, URZ, UR47, URZ, UP0, !UPT ;  /* 0x0000002fff0b7290 */ /* 0x000fe800087fe4ff */
[----:B------:R-:W-:Y:S03]  /*7ce0*/  R2UR UR4, R111 ;  /* 0x000000006f0472ca */ /* 0x000fe600000e0000 */
[----:B------:R-:W-:Y:S02]  /*7cf0*/  USHF.L.U32 UR5, UR9, 0x6, URZ ;  /* 0x0000000609057899 */ /* 0x000fe400080006ff */
[----:B------:R-:W-:Y:S09]  /*7d00*/  USHF.L.U32 UR6, UR8, 0x6, URZ ;  /* 0x0000000608067899 */ /* 0x000ff200080006ff */
[----:B------:R3:W-:Y:S01]  /*7d10*/  UTMASTG.3D [UR4], [UR10] ;  /* 0x000000040a0073b5 */ /* 0x0007e20008010000 */
[----:B------:R0:W-:Y:S01]  /*7d20*/  UTMACMDFLUSH ;  /* 0x00000000000079b7 */ /* 0x0001e20000000000 */
[----:B---3--:R-:W-:Y:S04]  /*7d30*/  DEPBAR.LE SB0, 0x0 ;  /* 0x000080000000791a */ /* 0x008fe80000000000 */
.L_x_144:
[----:B------:R-:W-:Y:S05]  /*7d40*/  BSYNC.RECONVERGENT B0 ;  /* 0x0000000000007941 */ /* 0x000fea0003800200 */
.L_x_143:
[----:B------:R-:W-:Y:S01]  /*7d50*/  BAR.SYNC.DEFER_BLOCKING 0x1, 0x80 ;  /* 0x0042000000007b1d */ /* 0x000fe20000010000 */
[----:B------:R-:W-:Y:S01]  /*7d60*/  ISETP.NE.AND P2, PT, R112, RZ, PT ;  /* 0x000000ff7000720c */ /* 0x000fe20003f45270 */
[----:B------:R-:W-:Y:S01]  /*7d70*/  IMAD.IADD R98, R43, 0x1, R81 ;  /* 0x000000012b627824 */ /* 0x000fe200078e0251 */
[----:B------:R-:W-:Y:S01]  /*7d80*/  ISETP.NE.AND P0, PT, R114, 0x2, PT ;  /* 0x000000027200780c */ /* 0x000fe20003f05270 */
[----:B------:R-:W-:Y:S01]  /*7d90*/  IMAD.IADD R97, R45, 0x1, R96 ;  /* 0x000000012d617824 */ /* 0x000fe200078e0260 */
[----:B------:R-:W-:Y:S02]  /*7da0*/  ISETP.NE.AND P1, PT, R113, 0x4, PT ;  /* 0x000000047100780c */ /* 0x000fe40003f25270 */
[----:B------:R-:W-:Y:S02]  /*7db0*/  SEL R0, RZ, 0x1, P0 ;  /* 0x00000001ff007807 */ /* 0x000fe40000000000 */
[----:B------:R-:W-:Y:S02]  /*7dc0*/  SEL R3, RZ, 0x1, P1 ;  /* 0x00000001ff037807 */ /* 0x000fe40000800000 */
[----:B------:R-:W-:Y:S02]  /*7dd0*/  LOP3.LUT R109, R109, R0, RZ, 0x3c, !PT ;  /* 0x000000006d6d7212 */ /* 0x000fe400078e3cff */
[----:B------:R-:W-:Y:S02]  /*7de0*/  LOP3.LUT R110, R110, R3, RZ, 0x3c, !PT ;  /* 0x000000036e6e7212 */ /* 0x000fe400078e3cff */
[----:B------:R-:W-:Y:S02]  /*7df0*/  @P2 R2UR UR36, R107 ;  /* 0x000000006b2422ca */ /* 0x000fe400000e0000 */
[----:B------:R-:W-:Y:S02]  /*7e00*/  SEL R114, R114, RZ, P0 ;  /* 0x000000ff72727207 */ /* 0x000fe40000000000 */
[----:B------:R-:W-:Y:S01]  /*7e10*/  SEL R44, R113, RZ, P1 ;  /* 0x000000ff712c7207 */ /* 0x000fe20000800000 */
[----:B------:R-:W-:Y:S10]  /*7e20*/  @P2 BRA `(.L_x_145) ;  /* 0xffffffe400842947 */ /* 0x000ff4000383ffff */
[----:B------:R-:W-:Y:S05]  /*7e30*/  EXIT ;  /* 0x000000000000794d */ /* 0x000fea0003800000 */
.L_x_25:
[----:B--2---:R2:W4:Y:S02]  /*7e40*/  SYNCS.PHASECHK.TRANS64.TRYWAIT P0, [R3+URZ+0x2d0], R2 ;  /* 0x0002d002030075a7 */ /* 0x00452400080011ff */
[----:B----4-:R-:W-:Y:S05]  /*7e50*/  @!P0 NANOSLEEP.SYNCS 0x989680 ;  /* 0x009896800000895d */ /* 0x010fea0003900000 */
[----:B------:R-:W4:Y:S02]  /*7e60*/  @!P0 SYNCS.PHASECHK.TRANS64 P0, [R3+URZ+0x2d0], R2 ;  /* 0x0002d002030085a7 */ /* 0x000f2400080010ff */
[----:B----4-:R-:W-:Y:S05]  /*7e70*/  @!P0 BRA `(.L_x_25) ;  /* 0xfffffffc00f08947 */ /* 0x010fea000383ffff */
[----:B------:R-:W-:Y:S05]  /*7e80*/  BRA `(.L_x_146) ;  /* 0xffffff9c00547947 */ /* 0x000fea000383ffff */
.L_x_28:
[----:B-1----:R-:W-:-:S07]  /*7e90*/  MOV R2, UR33 ;  /* 0x0000002100027c02 */ /* 0x002fce0008000f00 */
.L_x_147:
[----:B-1----:R1:W2:Y:S02]  /*7ea0*/  SYNCS.PHASECHK.TRANS64.TRYWAIT P0, [R2+URZ+0x120], R5 ;  /* 0x00012005020075a7 */ /* 0x0022a400080011ff */
[----:B--2---:R-:W-:Y:S05]  /*7eb0*/  @!P0 NANOSLEEP.SYNCS 0x989680 ;  /* 0x009896800000895d */ /* 0x004fea0003900000 */
[----:B------:R-:W2:Y:S02]  /*7ec0*/  @!P0 SYNCS.PHASECHK.TRANS64 P0, [R2+URZ+0x120], R5 ;  /* 0x00012005020085a7 */ /* 0x000ea400080010ff */
[----:B--2---:R-:W-:Y:S05]  /*7ed0*/  @!P0 BRA `(.L_x_147) ;  /* 0xfffffffc00f08947 */ /* 0x004fea000383ffff */
[----:B------:R-:W-:Y:S05]  /*7ee0*/  BRA `(.L_x_27) ;  /* 0xffffff9c00bc7947 */ /* 0x000fea000383ffff */
.L_x_35:
[----:B-1----:R-:W-:-:S07]  /*7ef0*/  MOV R2, UR17 ;  /* 0x0000001100027c02 */ /* 0x002fce0008000f00 */
.L_x_148:
[----:B-1----:R1:W2:Y:S02]  /*7f00*/  SYNCS.PHASECHK.TRANS64.TRYWAIT P0, [R2+URZ+0x120], R5 ;  /* 0x00012005020075a7 */ /* 0x0022a400080011ff */
[----:B--2---:R-:W-:Y:S05]  /*7f10*/  @!P0 NANOSLEEP.SYNCS 0x989680 ;  /* 0x009896800000895d */ /* 0x004fea0003900000 */
[----:B------:R-:W2:Y:S02]  /*7f20*/  @!P0 SYNCS.PHASECHK.TRANS64 P0, [R2+URZ+0x120], R5 ;  /* 0x00012005020085a7 */ /* 0x000ea400080010ff */
[----:B--2---:R-:W-:Y:S05]  /*7f30*/  @!P0 BRA `(.L_x_148) ;  /* 0xfffffffc00f08947 */ /* 0x004fea000383ffff */
[----:B------:R-:W-:Y:S05]  /*7f40*/  BRA `(.L_x_34) ;  /* 0xffffffa000787947 */ /* 0x000fea000383ffff */
.L_x_40:
[----:B-1----:R1:W2:Y:S02]  /*7f50*/  SYNCS.PHASECHK.TRANS64.TRYWAIT P0, [R2+URZ+0x260], R3 ;  /* 0x00026003020075a7 */ /* 0x0022a400080011ff */
[----:B--2---:R-:W-:Y:S05]  /*7f60*/  @!P0 NANOSLEEP.SYNCS 0x989680 ;  /* 0x009896800000895d */ /* 0x004fea0003900000 */
[----:B------:R-:W2:Y:S02]  /*7f70*/  @!P0 SYNCS.PHASECHK.TRANS64 P0, [R2+URZ+0x260], R3 ;  /* 0x00026003020085a7 */ /* 0x000ea400080010ff */
[----:B--2---:R-:W-:Y:S05]  /*7f80*/  @!P0 BRA `(.L_x_40) ;  /* 0xfffffffc00f08947 */ /* 0x004fea000383ffff */
[----:B------:R-:W-:Y:S05]  /*7f90*/  BRA `(.L_x_149) ;  /* 0xffffffa4001c7947 */ /* 0x000fea000383ffff */
.L_x_44:
[----:B---3--:R-:W-:-:S07]  /*7fa0*/  MOV R0, UR5 ;  /* 0x0000000500007c02 */ /* 0x008fce0008000f00 */
.L_x_150:
[----:B-1----:R1:W2:Y:S02]  /*7fb0*/  SYNCS.PHASECHK.TRANS64.TRYWAIT P0, [R0+URZ], R3 ;  /* 0x00000003000075a7 */ /* 0x0022a400080011ff */
[----:B--2---:R-:W-:Y:S05]  /*7fc0*/  @!P0 NANOSLEEP.SYNCS 0x989680 ;  /* 0x009896800000895d */ /* 0x004fea0003900000 */
[----:B------:R-:W2:Y:S02]  /*7fd0*/  @!P0 SYNCS.PHASECHK.TRANS64 P0, [R0+URZ], R3 ;  /* 0x00000003000085a7 */ /* 0x000ea400080010ff */
[----:B--2---:R-:W-:Y:S05]  /*7fe0*/  @!P0 BRA `(.L_x_150) ;  /* 0xfffffffc00f08947 */ /* 0x004fea000383ffff */
[----:B------:R-:W-:Y:S05]  /*7ff0*/  BRA `(.L_x_151) ;  /* 0xffffffa8008c7947 */ /* 0x000fea000383ffff */
.L_x_45:
[----:B---3--:R-:W-:-:S07]  /*8000*/  MOV R0, UR5 ;  /* 0x0000000500007c02 */ /* 0x008fce0008000f00 */
.L_x_152:
[----:B-1----:R1:W2:Y:S02]  /*8010*/  SYNCS.PHASECHK.TRANS64.TRYWAIT P0, [R0+URZ], R3 ;  /* 0x00000003000075a7 */ /* 0x0022a400080011ff */
[----:B--2---:R-:W-:Y:S05]  /*8020*/  @!P0 NANOSLEEP.SYNCS 0x989680 ;  /* 0x009896800000895d */ /* 0x004fea0003900000 */
[----:B------:R-:W2:Y:S02]  /*8030*/  @!P0 SYNCS.PHASECHK.TRANS64 P0, [R0+URZ], R3 ;  /* 0x00000003000085a7 */ /* 0x000ea400080010ff */
[----:B--2---:R-:W-:Y:S05]  /*8040*/  @!P0 BRA `(.L_x_152) ;  /* 0xfffffffc00f08947 */ /* 0x004fea000383ffff */
[----:B------:R-:W-:Y:S05]  /*8050*/  BRA `(.L_x_153) ;  /* 0xffffffa800987947 */ /* 0x000fea000383ffff */
.L_x_46:
[----:B---3--:R-:W-:-:S07]  /*8060*/  MOV R0, UR5 ;  /* 0x0000000500007c02 */ /* 0x008fce0008000f00 */
.L_x_154:
[----:B-1----:R1:W2:Y:S02]  /*8070*/  SYNCS.PHASECHK.TRANS64.TRYWAIT P0, [R0+URZ], R3 ;  /* 0x00000003000075a7 */ /* 0x0022a400080011ff */
[----:B--2---:R-:W-:Y:S05]  /*8080*/  @!P0 NANOSLEEP.SYNCS 0x989680 ;  /* 0x009896800000895d */ /* 0x004fea0003900000 */
[----:B------:R-:W2:Y:S02]  /*8090*/  @!P0 SYNCS.PHASECHK.TRANS64 P0, [R0+URZ], R3 ;  /* 0x00000003000085a7 */ /* 0x000ea400080010ff */
[----:B--2---:R-:W-:Y:S05]  /*80a0*/  @!P0 BRA `(.L_x_154) ;  /* 0xfffffffc00f08947 */ /* 0x004fea000383ffff */
[----:B------:R-:W-:Y:S05]  /*80b0*/  BRA `(.L_x_155) ;  /* 0xffffffa800a47947 */ /* 0x000fea000383ffff */
.L_x_47:
[----:B---3--:R-:W-:-:S07]  /*80c0*/  MOV R0, UR5 ;  /* 0x0000000500007c02 */ /* 0x008fce0008000f00 */
.L_x_156:
[----:B-1----:R1:W2:Y:S02]  /*80d0*/  SYNCS.PHASECHK.TRANS64.TRYWAIT P0, [R0+URZ], R3 ;  /* 0x00000003000075a7 */ /* 0x0022a400080011ff */
[----:B--2---:R-:W-:Y:S05]  /*80e0*/  @!P0 NANOSLEEP.SYNCS 0x989680 ;  /* 0x009896800000895d */ /* 0x004fea0003900000 */
[----:B------:R-:W2:Y:S02]  /*80f0*/  @!P0 SYNCS.PHASECHK.TRANS64 P0, [R0+URZ], R3 ;  /* 0x00000003000085a7 */ /* 0x000ea400080010ff */
[----:B--2---:R-:W-:Y:S05]  /*8100*/  @!P0 BRA `(.L_x_156) ;  /* 0xfffffffc00f08947 */ /* 0x004fea000383ffff */
[----:B------:R-:W-:Y:S05]  /*8110*/  BRA `(.L_x_157) ;  /* 0xffffffa800b07947 */ /* 0x000fea000383ffff */
.L_x_48:
[----:B---3--:R-:W-:-:S07]  /*8120*/  MOV R0, UR5 ;  /* 0x0000000500007c02 */ /* 0x008fce0008000f00 */
.L_x_158:
[----:B-1----:R1:W2:Y:S02]  /*8130*/  SYNCS.PHASECHK.TRANS64.TRYWAIT P0, [R0+URZ], R3 ;  /* 0x00000003000075a7 */ /* 0x0022a400080011ff */
[----:B--2---:R-:W-:Y:S05]  /*8140*/  @!P0 NANOSLEEP.SYNCS 0x989680 ;  /* 0x009896800000895d */ /* 0x004fea0003900000 */
[----:B------:R-:W2:Y:S02]  /*8150*/  @!P0 SYNCS.PHASECHK.TRANS64 P0, [R0+URZ], R3 ;  /* 0x00000003000085a7 */ /* 0x000ea400080010ff */
[----:B--2---:R-:W-:Y:S05]  /*8160*/  @!P0 BRA `(.L_x_158) ;  /* 0xfffffffc00f08947 */ /* 0x004fea000383ffff */
[----:B------:R-:W-:Y:S05]  /*8170*/  BRA `(.L_x_159) ;  /* 0xffffffa800bc7947 */ /* 0x000fea000383ffff */
.L_x_49:
[----:B---3--:R-:W-:-:S07]  /*8180*/  MOV R0, UR5 ;  /* 0x0000000500007c02 */ /* 0x008fce0008000f00 */
.L_x_160:
[----:B-1----:R1:W2:Y:S02]  /*8190*/  SYNCS.PHASECHK.TRANS64.TRYWAIT P0, [R0+URZ], R3 ;  /* 0x00000003000075a7 */ /* 0x0022a400080011ff */
[----:B--2---:R-:W-:Y:S05]  /*81a0*/  @!P0 NANOSLEEP.SYNCS 0x989680 ;  /* 0x009896800000895d */ /* 0x004fea0003900000 */
[----:B------:R-:W2:Y:S02]  /*81b0*/  @!P0 SYNCS.PHASECHK.TRANS64 P0, [R0+URZ], R3 ;  /* 0x00000003000085a7 */ /* 0x000ea400080010ff */
[----:B--2---:R-:W-:Y:S05]  /*81c0*/  @!P0 BRA `(.L_x_160) ;  /* 0xfffffffc00f08947 */ /* 0x004fea000383ffff */
[----:B------:R-:W-:Y:S05]  /*81d0*/  BRA `(.L_x_161) ;  /* 0xffffffa800c87947 */ /* 0x000fea000383ffff */
.L_x_50:
[----:B---3--:R-:W-:-:S07]  /*81e0*/  MOV R0, UR5 ;  /* 0x0000000500007c02 */ /* 0x008fce0008000f00 */
.L_x_162:
[----:B-1----:R1:W2:Y:S02]  /*81f0*/  SYNCS.PHASECHK.TRANS64.TRYWAIT P0, [R0+URZ], R3 ;  /* 0x00000003000075a7 */ /* 0x0022a400080011ff */
[----:B--2---:R-:W-:Y:S05]  /*8200*/  @!P0 NANOSLEEP.SYNCS 0x989680 ;  /* 0x009896800000895d */ /* 0x004fea0003900000 */
[----:B------:R-:W2:Y:S02]  /*8210*/  @!P0 SYNCS.PHASECHK.TRANS64 P0, [R0+URZ], R3 ;  /* 0x00000003000085a7 */ /* 0x000ea400080010ff */
[----:B--2---:R-:W-:Y:S05]  /*8220*/  @!P0 BRA `(.L_x_162) ;  /* 0xfffffffc00f08947 */ /* 0x004fea000383ffff */
[----:B------:R-:W-:Y:S05]  /*8230*/  BRA `(.L_x_163) ;  /* 0xffffffa800d47947 */ /* 0x000fea000383ffff */
.L_x_51:
[----:B---3--:R-:W-:-:S07]  /*8240*/  MOV R0, UR5 ;  /* 0x0000000500007c02 */ /* 0x008fce0008000f00 */
.L_x_164:
[----:B-1----:R1:W2:Y:S02]  /*8250*/  SYNCS.PHASECHK.TRANS64.TRYWAIT P0, [R0+URZ], R3 ;  /* 0x00000003000075a7 */ /* 0x0022a400080011ff */
[----:B--2---:R-:W-:Y:S05]  /*8260*/  @!P0 NANOSLEEP.SYNCS 0x989680 ;  /* 0x009896800000895d */ /* 0x004fea0003900000 */
[----:B------:R-:W2:Y:S02]  /*8270*/  @!P0 SYNCS.PHASECHK.TRANS64 P0, [R0+URZ], R3 ;  /* 0x00000003000085a7 */ /* 0x000ea400080010ff */
[----:B--2---:R-:W-:Y:S05]  /*8280*/  @!P0 BRA `(.L_x_164) ;  /* 0xfffffffc00f08947 */ /* 0x004fea000383ffff */
[----:B------:R-:W-:Y:S05]  /*8290*/  BRA `(.L_x_165) ;  /* 0xffffffa800e07947 */ /* 0x000fea000383ffff */
.L_x_52:
[----:B---3--:R-:W-:-:S07]  /*82a0*/  MOV R0, UR5 ;  /* 0x0000000500007c02 */ /* 0x008fce0008000f00 */
.L_x_166:
[----:B-1----:R1:W2:Y:S02]  /*82b0*/  SYNCS.PHASECHK.TRANS64.TRYWAIT P0, [R0+URZ], R3 ;  /* 0x00000003000075a7 */ /* 0x0022a400080011ff */
[----:B--2---:R-:W-:Y:S05]  /*82c0*/  @!P0 NANOSLEEP.SYNCS 0x989680 ;  /* 0x009896800000895d */ /* 0x004fea0003900000 */
[----:B------:R-:W2:Y:S02]  /*82d0*/  @!P0 SYNCS.PHASECHK.TRANS64 P0, [R0+URZ], R3 ;  /* 0x00000003000085a7 */ /* 0x000ea400080010ff */
[----:B--2---:R-:W-:Y:S05]  /*82e0*/  @!P0 BRA `(.L_x_166) ;  /* 0xfffffffc00f08947 */ /* 0x004fea000383ffff */
[----:B------:R-:W-:Y:S05]  /*82f0*/  BRA `(.L_x_167) ;  /* 0xffffffa800ec7947 */ /* 0x000fea000383ffff */
.L_x_53:
[----:B---3--:R-:W-:-:S07]  /*8300*/  MOV R0, UR5 ;  /* 0x0000000500007c02 */ /* 0x008fce0008000f00 */
.L_x_168:
[----:B-1----:R1:W2:Y:S02]  /*8310*/  SYNCS.PHASECHK.TRANS64.TRYWAIT P0, [R0+URZ], R3 ;  /* 0x00000003000075a7 */ /* 0x0022a400080011ff */
[----:B--2---:R-:W-:Y:S05]  /*8320*/  @!P0 NANOSLEEP.SYNCS 0x989680 ;  /* 0x009896800000895d */ /* 0x004fea0003900000 */
[----:B------:R-:W2:Y:S02]  /*8330*/  @!P0 SYNCS.PHASECHK.TRANS64 P0, [R0+URZ], R3 ;  /* 0x00000003000085a7 */ /* 0x000ea400080010ff */
[----:B--2---:R-:W-:Y:S05]  /*8340*/  @!P0 BRA `(.L_x_168) ;  /* 0xfffffffc00f08947 */ /* 0x004fea000383ffff */
[----:B------:R-:W-:Y:S05]  /*8350*/  BRA `(.L_x_169) ;  /* 0xffffffa800f87947 */ /* 0x000fea000383ffff */
.L_x_54:
[----:B---3--:R-:W-:-:S07]  /*8360*/  MOV R0, UR5 ;  /* 0x0000000500007c02 */ /* 0x008fce0008000f00 */
.L_x_170:
[----:B-1----:R1:W2:Y:S02]  /*8370*/  SYNCS.PHASECHK.TRANS64.TRYWAIT P0, [R0+URZ], R3 ;  /* 0x00000003000075a7 */ /* 0x0022a400080011ff */
[----:B--2---:R-:W-:Y:S05]  /*8380*/  @!P0 NANOSLEEP.SYNCS 0x989680 ;  /* 0x009896800000895d */ /* 0x004fea0003900000 */
[----:B------:R-:W2:Y:S02]  /*8390*/  @!P0 SYNCS.PHASECHK.TRANS64 P0, [R0+URZ], R3 ;  /* 0x00000003000085a7 */ /* 0x000ea400080010ff */
[----:B--2---:R-:W-:Y:S05]  /*83a0*/  @!P0 BRA `(.L_x_170) ;  /* 0xfffffffc00f08947 */ /* 0x004fea000383ffff */
[----:B------:R-:W-:Y:S05]  /*83b0*/  BRA `(.L_x_171) ;  /* 0xffffffac00047947 */ /* 0x000fea000383ffff */
.L_x_55:
[----:B---3--:R-:W-:-:S07]  /*83c0*/  MOV R0, UR5 ;  /* 0x0000000500007c02 */ /* 0x008fce0008000f00 */
.L_x_172:
[----:B-1----:R1:W2:Y:S02]  /*83d0*/  SYNCS.PHASECHK.TRANS64.TRYWAIT P0, [R0+URZ], R3 ;  /* 0x00000003000075a7 */ /* 0x0022a400080011ff */
[----:B--2---:R-:W-:Y:S05]  /*83e0*/  @!P0 NANOSLEEP.SYNCS 0x989680 ;  /* 0x009896800000895d */ /* 0x004fea0003900000 */
[----:B------:R-:W2:Y:S02]  /*83f0*/  @!P0 SYNCS.PHASECHK.TRANS64 P0, [R0+URZ], R3 ;  /* 0x00000003000085a7 */ /* 0x000ea400080010ff */
[----:B--2---:R-:W-:Y:S05]  /*8400*/  @!P0 BRA `(.L_x_172) ;  /* 0xfffffffc00f08947 */ /* 0x004fea000383ffff */
[----:B------:R-:W-:Y:S05]  /*8410*/  BRA `(.L_x_173) ;  /* 0xffffffac00107947 */ /* 0x000fea000383ffff */
.L_x_56:
[----:B---3--:R-:W-:-:S07]  /*8420*/  MOV R0, UR5 ;  /* 0x0000000500007c02 */ /* 0x008fce0008000f00 */
.L_x_174:
[----:B-1----:R1:W2:Y:S02]  /*8430*/  SYNCS.PHASECHK.TRANS64.TRYWAIT P0, [R0+URZ], R3 ;  /* 0x00000003000075a7 */ /* 0x0022a400080011ff */
[----:B--2---:R-:W-:Y:S05]  /*8440*/  @!P0 NANOSLEEP.SYNCS 0x989680 ;  /* 0x009896800000895d */ /* 0x004fea0003900000 */
[----:B------:R-:W2:Y:S02]  /*8450*/  @!P0 SYNCS.PHASECHK.TRANS64 P0, [R0+URZ], R3 ;  /* 0x00000003000085a7 */ /* 0x000ea400080010ff */
[----:B--2---:R-:W-:Y:S05]  /*8460*/  @!P0 BRA `(.L_x_174) ;  /* 0xfffffffc00f08947 */ /* 0x004fea000383ffff */
[----:B------:R-:W-:Y:S05]  /*8470*/  BRA `(.L_x_175) ;  /* 0xffffffac001c7947 */ /* 0x000fea000383ffff */
.L_x_57:
[----:B---3--:R-:W-:-:S07]  /*8480*/  MOV R0, UR5 ;  /* 0x0000000500007c02 */ /* 0x008fce0008000f00 */
.L_x_176:
[----:B-1----:R1:W2:Y:S02]  /*8490*/  SYNCS.PHASECHK.TRANS64.TRYWAIT P0, [R0+URZ], R3 ;  /* 0x00000003000075a7 */ /* 0x0022a400080011ff */
[----:B--2---:R-:W-:Y:S05]  /*84a0*/  @!P0 NANOSLEEP.SYNCS 0x989680 ;  /* 0x009896800000895d */ /* 0x004fea0003900000 */
[----:B------:R-:W2:Y:S02]  /*84b0*/  @!P0 SYNCS.PHASECHK.TRANS64 P0, [R0+URZ], R3 ;  /* 0x00000003000085a7 */ /* 0x000ea400080010ff */
[----:B--2---:R-:W-:Y:S05]  /*84c0*/  @!P0 BRA `(.L_x_176) ;  /* 0xfffffffc00f08947 */ /* 0x004fea000383ffff */
[----:B------:R-:W-:Y:S05]  /*84d0*/  BRA `(.L_x_177) ;  /* 0xffffffac00287947 */ /* 0x000fea000383ffff */
.L_x_58:
[----:B---3--:R-:W-:-:S07]  /*84e0*/  MOV R0, UR5 ;  /* 0x0000000500007c02 */ /* 0x008fce0008000f00 */
.L_x_178:
[----:B-1----:R1:W2:Y:S02]  /*84f0*/  SYNCS.PHASECHK.TRANS64.TRYWAIT P0, [R0+URZ], R3 ;  /* 0x00000003000075a7 */ /* 0x0022a400080011ff */
[----:B--2---:R-:W-:Y:S05]  /*8500*/  @!P0 NANOSLEEP.SYNCS 0x989680 ;  /* 0x009896800000895d */ /* 0x004fea0003900000 */
[----:B------:R-:W2:Y:S02]  /*8510*/  @!P0 SYNCS.PHASECHK.TRANS64 P0, [R0+URZ], R3 ;  /* 0x00000003000085a7 */ /* 0x000ea400080010ff */
[----:B--2---:R-:W-:Y:S05]  /*8520*/  @!P0 BRA `(.L_x_178) ;  /* 0xfffffffc00f08947 */ /* 0x004fea000383ffff */
[----:B------:R-:W-:Y:S05]  /*8530*/  BRA `(.L_x_179) ;  /* 0xffffffac00347947 */ /* 0x000fea000383ffff */
.L_x_59:
[----:B---3--:R-:W-:-:S07]  /*8540*/  MOV R0, UR5 ;  /* 0x0000000500007c02 */ /* 0x008fce0008000f00 */
.L_x_180:
[----:B-1----:R1:W2:Y:S02]  /*8550*/  SYNCS.PHASECHK.TRANS64.TRYWAIT P0, [R0+URZ], R3 ;  /* 0x00000003000075a7 */ /* 0x0022a400080011ff */
[----:B--2---:R-:W-:Y:S05]  /*8560*/  @!P0 NANOSLEEP.SYNCS 0x989680 ;  /* 0x009896800000895d */ /* 0x004fea0003900000 */
[----:B------:R-:W2:Y:S02]  /*8570*/  @!P0 SYNCS.PHASECHK.TRANS64 P0, [R0+URZ], R3 ;  /* 0x00000003000085a7 */ /* 0x000ea400080010ff */
[----:B--2---:R-:W-:Y:S05]  /*8580*/  @!P0 BRA `(.L_x_180) ;  /* 0xfffffffc00f08947 */ /* 0x004fea000383ffff */
[----:B------:R-:W-:Y:S05]  /*8590*/  BRA `(.L_x_181) ;  /* 0xffffffac00407947 */ /* 0x000fea000383ffff */
.L_x_60:
[----:B---3--:R-:W-:-:S07]  /*85a0*/  MOV R0, UR5 ;  /* 0x0000000500007c02 */ /* 0x008fce0008000f00 */
.L_x_182:
[----:B-1----:R1:W2:Y:S02]  /*85b0*/  SYNCS.PHASECHK.TRANS64.TRYWAIT P0, [R0+URZ], R3 ;  /* 0x00000003000075a7 */ /* 0x0022a400080011ff */
[----:B--2---:R-:W-:Y:S05]  /*85c0*/  @!P0 NANOSLEEP.SYNCS 0x989680 ;  /* 0x009896800000895d */ /* 0x004fea0003900000 */
[----:B------:R-:W2:Y:S02]  /*85d0*/  @!P0 SYNCS.PHASECHK.TRANS64 P0, [R0+URZ], R3 ;  /* 0x00000003000085a7 */ /* 0x000ea400080010ff */
[----:B--2---:R-:W-:Y:S05]  /*85e0*/  @!P0 BRA `(.L_x_182) ;  /* 0xfffffffc00f08947 */ /* 0x004fea000383ffff */
[----:B------:R-:W-:Y:S05]  /*85f0*/  BRA `(.L_x_183) ;  /* 0xffffffac004c7947 */ /* 0x000fea000383ffff */
.L_x_61:
[----:B---3--:R-:W-:-:S07]  /*8600*/  MOV R0, UR5 ;  /* 0x0000000500007c02 */ /* 0x008fce0008000f00 */
.L_x_184:
[----:B-1----:R1:W2:Y:S02]  /*8610*/  SYNCS.PHASECHK.TRANS64.TRYWAIT P0, [R0+URZ], R3 ;  /* 0x00000003000075a7 */ /* 0x0022a400080011ff */
[----:B--2---:R-:W-:Y:S05]  /*8620*/  @!P0 NANOSLEEP.SYNCS 0x989680 ;  /* 0x009896800000895d */ /* 0x004fea0003900000 */
[----:B------:R-:W2:Y:S02]  /*8630*/  @!P0 SYNCS.PHASECHK.TRANS64 P0, [R0+URZ], R3 ;  /* 0x00000003000085a7 */ /* 0x000ea400080010ff */
[----:B--2---:R-:W-:Y:S05]  /*8640*/  @!P0 BRA `(.L_x_184) ;  /* 0xfffffffc00f08947 */ /* 0x004fea000383ffff */
[----:B------:R-:W-:Y:S05]  /*8650*/  BRA `(.L_x_185) ;  /* 0xffffffac00587947 */ /* 0x000fea000383ffff */
.L_x_62:
[----:B---3--:R-:W-:-:S07]  /*8660*/  MOV R0, UR5 ;  /* 0x0000000500007c02 */ /* 0x008fce0008000f00 */
.L_x_186:
[----:B-1----:R1:W2:Y:S02]  /*8670*/  SYNCS.PHASECHK.TRANS64.TRYWAIT P0, [R0+URZ], R3 ;  /* 0x00000003000075a7 */ /* 0x0022a400080011ff */
[----:B--2---:R-:W-:Y:S05]  /*8680*/  @!P0 NANOSLEEP.SYNCS 0x989680 ;  /* 0x009896800000895d */ /* 0x004fea0003900000 */
[----:B------:R-:W2:Y:S02]  /*8690*/  @!P0 SYNCS.PHASECHK.TRANS64 P0, [R0+URZ], R3 ;  /* 0x00000003000085a7 */ /* 0x000ea400080010ff */
[----:B--2---:R-:W-:Y:S05]  /*86a0*/  @!P0 BRA `(.L_x_186) ;  /* 0xfffffffc00f08947 */ /* 0x004fea000383ffff */
[----:B------:R-:W-:Y:S05]  /*86b0*/  BRA `(.L_x_187) ;  /* 0xffffffac00647947 */ /* 0x000fea000383ffff */
.L_x_63:
[----:B---3--:R-:W-:-:S07]  /*86c0*/  MOV R0, UR5 ;  /* 0x0000000500007c02 */ /* 0x008fce0008000f00 */
.L_x_188:
[----:B-1----:R1:W2:Y:S02]  /*86d0*/  SYNCS.PHASECHK.TRANS64.TRYWAIT P0, [R0+URZ], R3 ;  /* 0x00000003000075a7 */ /* 0x0022a400080011ff */
[----:B--2---:R-:W-:Y:S05]  /*86e0*/  @!P0 NANOSLEEP.SYNCS 0x989680 ;  /* 0x009896800000895d */ /* 0x004fea0003900000 */
[----:B------:R-:W2:Y:S02]  /*86f0*/  @!P0 SYNCS.PHASECHK.TRANS64 P0, [R0+URZ], R3 ;  /* 0x00000003000085a7 */ /* 0x000ea400080010ff */
[----:B--2---:R-:W-:Y:S05]  /*8700*/  @!P0 BRA `(.L_x_188) ;  /* 0xfffffffc00f08947 */ /* 0x004fea000383ffff */
[----:B------:R-:W-:Y:S05]  /*8710*/  BRA `(.L_x_189) ;  /* 0xffffffac00707947 */ /* 0x000fea000383ffff */
.L_x_64:
[----:B---3--:R-:W-:-:S07]  /*8720*/  MOV R0, UR5 ;  /* 0x0000000500007c02 */ /* 0x008fce0008000f00 */
.L_x_190:
[----:B-1----:R1:W2:Y:S02]  /*8730*/  SYNCS.PHASECHK.TRANS64.TRYWAIT P0, [R0+URZ], R3 ;  /* 0x00000003000075a7 */ /* 0x0022a400080011ff */
[----:B--2---:R-:W-:Y:S05]  /*8740*/  @!P0 NANOSLEEP.SYNCS 0x989680 ;  /* 0x009896800000895d */ /* 0x004fea0003900000 */
[----:B------:R-:W2:Y:S02]  /*8750*/  @!P0 SYNCS.PHASECHK.TRANS64 P0, [R0+URZ], R3 ;  /* 0x00000003000085a7 */ /* 0x000ea400080010ff */
[----:B--2---:R-:W-:Y:S05]  /*8760*/  @!P0 BRA `(.L_x_190) ;  /* 0xfffffffc00f08947 */ /* 0x004fea000383ffff */
[----:B------:R-:W-:Y:S05]  /*8770*/  BRA `(.L_x_191) ;  /* 0xffffffac007c7947 */ /* 0x000fea000383ffff */
.L_x_65:
[----:B---3--:R-:W-:-:S07]  /*8780*/  MOV R0, UR5 ;  /* 0x0000000500007c02 */ /* 0x008fce0008000f00 */
.L_x_192:
[----:B-1----:R1:W2:Y:S02]  /*8790*/  SYNCS.PHASECHK.TRANS64.TRYWAIT P0, [R0+URZ], R3 ;  /* 0x00000003000075a7 */ /* 0x0022a400080011ff */
[----:B--2---:R-:W-:Y:S05]  /*87a0*/  @!P0 NANOSLEEP.SYNCS 0x989680 ;  /* 0x009896800000895d */ /* 0x004fea0003900000 */
[----:B------:R-:W2:Y:S02]  /*87b0*/  @!P0 SYNCS.PHASECHK.TRANS64 P0, [R0+URZ], R3 ;  /* 0x00000003000085a7 */ /* 0x000ea400080010ff */
[----:B--2---:R-:W-:Y:S05]  /*87c0*/  @!P0 BRA `(.L_x_192) ;  /* 0xfffffffc00f08947 */ /* 0x004fea000383ffff */
[----:B------:R-:W-:Y:S05]  /*87d0*/  BRA `(.L_x_193) ;  /* 0xffffffac00887947 */ /* 0x000fea000383ffff */
.L_x_66:
[----:B---3--:R-:W-:-:S07]  /*87e0*/  MOV R0, UR5 ;  /* 0x0000000500007c02 */ /* 0x008fce0008000f00 */
.L_x_194:
[----:B-1----:R1:W2:Y:S02]  /*87f0*/  SYNCS.PHASECHK.TRANS64.TRYWAIT P0, [R0+URZ], R3 ;  /* 0x00000003000075a7 */ /* 0x0022a400080011ff */
[----:B--2---:R-:W-:Y:S05]  /*8800*/  @!P0 NANOSLEEP.SYNCS 0x989680 ;  /* 0x009896800000895d */ /* 0x004fea0003900000 */
[----:B------:R-:W2:Y:S02]  /*8810*/  @!P0 SYNCS.PHASECHK.TRANS64 P0, [R0+URZ], R3 ;  /* 0x00000003000085a7 */ /* 0x000ea400080010ff */
[----:B--2---:R-:W-:Y:S05]  /*8820*/  @!P0 BRA `(.L_x_194) ;  /* 0xfffffffc00f08947 */ /* 0x004fea000383ffff */
[----:B------:R-:W-:Y:S05]  /*8830*/  BRA `(.L_x_195) ;  /* 0xffffffac00947947 */ /* 0x000fea000383ffff */
.L_x_67:
[----:B---3--:R-:W-:-:S07]  /*8840*/  MOV R0, UR5 ;  /* 0x0000000500007c02 */ /* 0x008fce0008000f00 */
.L_x_196:
[----:B-1----:R1:W2:Y:S02]  /*8850*/  SYNCS.PHASECHK.TRANS64.TRYWAIT P0, [R0+URZ], R3 ;  /* 0x00000003000075a7 */ /* 0x0022a400080011ff */
[----:B--2---:R-:W-:Y:S05]  /*8860*/  @!P0 NANOSLEEP.SYNCS 0x989680 ;  /* 0x009896800000895d */ /* 0x004fea0003900000 */
[----:B------:R-:W2:Y:S02]  /*8870*/  @!P0 SYNCS.PHASECHK.TRANS64 P0, [R0+URZ], R3 ;  /* 0x00000003000085a7 */ /* 0x000ea400080010ff */
[----:B--2---:R-:W-:Y:S05]  /*8880*/  @!P0 BRA `(.L_x_196) ;  /* 0xfffffffc00f08947 */ /* 0x004fea000383ffff */
[----:B------:R-:W-:Y:S05]  /*8890*/  BRA `(.L_x_197) ;  /* 0xffffffac00a07947 */ /* 0x000fea000383ffff */
.L_x_68:
[----:B---3--:R-:W-:-:S07]  /*88a0*/  MOV R0, UR5 ;  /* 0x0000000500007c02 */ /* 0x008fce0008000f00 */
.L_x_198:
[----:B-1----:R1:W2:Y:S02]  /*88b0*/  SYNCS.PHASECHK.TRANS64.TRYWAIT P0, [R0+URZ], R3 ;  /* 0x00000003000075a7 */ /* 0x0022a400080011ff */
[----:B--2---:R-:W-:Y:S05]  /*88c0*/  @!P0 NANOSLEEP.SYNCS 0x989680 ;  /* 0x009896800000895d */ /* 0x004fea0003900000 */
[----:B------:R-:W2:Y:S02]  /*88d0*/  @!P0 SYNCS.PHASECHK.TRANS64 P0, [R0+URZ], R3 ;  /* 0x00000003000085a7 */ /* 0x000ea400080010ff */
[----:B--2---:R-:W-:Y:S05]  /*88e0*/  @!P0 BRA `(.L_x_198) ;  /* 0xfffffffc00f08947 */ /* 0x004fea000383ffff */
[----:B------:R-:W-:Y:S05]  /*88f0*/  BRA `(.L_x_199) ;  /* 0xffffffac00ac7947 */ /* 0x000fea000383ffff */
.L_x_69:
[----:B---3--:R-:W-:-:S07]  /*8900*/  MOV R0, UR5 ;  /* 0x0000000500007c02 */ /* 0x008fce0008000f00 */
.L_x_200:
[----:B-1----:R1:W2:Y:S02]  /*8910*/  SYNCS.PHASECHK.TRANS64.TRYWAIT P0, [R0+URZ], R3 ;  /* 0x00000003000075a7 */ /* 0x0022a400080011ff */
[----:B--2---:R-:W-:Y:S05]  /*8920*/  @!P0 NANOSLEEP.SYNCS 0x989680 ;  /* 0x009896800000895d */ /* 0x004fea0003900000 */
[----:B------:R-:W2:Y:S02]  /*8930*/  @!P0 SYNCS.PHASECHK.TRANS64 P0, [R0+URZ], R3 ;  /* 0x00000003000085a7 */ /* 0x000ea400080010ff */
[----:B--2---:R-:W-:Y:S05]  /*8940*/  @!P0 BRA `(.L_x_200) ;  /* 0xfffffffc00f08947 */ /* 0x004fea000383ffff */
[----:B------:R-:W-:Y:S05]  /*8950*/  BRA `(.L_x_201) ;  /* 0xffffffac00b87947 */ /* 0x000fea000383ffff */
.L_x_70:
[----:B---3--:R-:W-:-:S07]  /*8960*/  MOV R0, UR5 ;  /* 0x0000000500007c02 */ /* 0x008fce0008000f00 */
.L_x_202:
[----:B-1----:R1:W2:Y:S02]  /*8970*/  SYNCS.PHASECHK.TRANS64.TRYWAIT P0, [R0+URZ], R3 ;  /* 0x00000003000075a7 */ /* 0x0022a400080011ff */
[----:B--2---:R-:W-:Y:S05]  /*8980*/  @!P0 NANOSLEEP.SYNCS 0x989680 ;  /* 0x009896800000895d */ /* 0x004fea0003900000 */
[----:B------:R-:W2:Y:S02]  /*8990*/  @!P0 SYNCS.PHASECHK.TRANS64 P0, [R0+URZ], R3 ;  /* 0x00000003000085a7 */ /* 0x000ea400080010ff */
[----:B--2---:R-:W-:Y:S05]  /*89a0*/  @!P0 BRA `(.L_x_202) ;  /* 0xfffffffc00f08947 */ /* 0x004fea000383ffff */
[----:B------:R-:W-:Y:S05]  /*89b0*/  BRA `(.L_x_203) ;  /* 0xffffffac00c47947 */ /* 0x000fea000383ffff */
.L_x_71:
[----:B---3--:R-:W-:-:S07]  /*89c0*/  MOV R0, UR5 ;  /* 0x0000000500007c02 */ /* 0x008fce0008000f00 */
.L_x_204:
[----:B-1----:R1:W2:Y:S02]  /*89d0*/  SYNCS.PHASECHK.TRANS64.TRYWAIT P0, [R0+URZ], R3 ;  /* 0x00000003000075a7 */ /* 0x0022a400080011ff */
[----:B--2---:R-:W-:Y:S05]  /*89e0*/  @!P0 NANOSLEEP.SYNCS 0x989680 ;  /* 0x009896800000895d */ /* 0x004fea0003900000 */
[----:B------:R-:W2:Y:S02]  /*89f0*/  @!P0 SYNCS.PHASECHK.TRANS64 P0, [R0+URZ], R3 ;  /* 0x00000003000085a7 */ /* 0x000ea400080010ff */
[----:B--2---:R-:W-:Y:S05]  /*8a00*/  @!P0 BRA `(.L_x_204) ;  /* 0xfffffffc00f08947 */ /* 0x004fea000383ffff */
[----:B------:R-:W-:Y:S05]  /*8a10*/  BRA `(.L_x_205) ;  /* 0xffffffac00d07947 */ /* 0x000fea000383ffff */
.L_x_72:
[----:B---3--:R-:W-:-:S07]  /*8a20*/  MOV R0, UR5 ;  /* 0x0000000500007c02 */ /* 0x008fce0008000f00 */
.L_x_206:
[----:B-1----:R1:W2:Y:S02]  /*8a30*/  SYNCS.PHASECHK.TRANS64.TRYWAIT P0, [R0+URZ], R3 ;  /* 0x00000003000075a7 */ /* 0x0022a400080011ff */
[----:B--2---:R-:W-:Y:S05]  /*8a40*/  @!P0 NANOSLEEP.SYNCS 0x989680 ;  /* 0x009896800000895d */ /* 0x004fea0003900000 */
[----:B------:R-:W2:Y:S02]  /*8a50*/  @!P0 SYNCS.PHASECHK.TRANS64 P0, [R0+URZ], R3 ;  /* 0x00000003000085a7 */ /* 0x000ea400080010ff */
[----:B--2---:R-:W-:Y:S05]  /*8a60*/  @!P0 BRA `(.L_x_206) ;  /* 0xfffffffc00f08947 */ /* 0x004fea000383ffff */
[----:B------:R-:W-:Y:S05]  /*8a70*/  BRA `(.L_x_207) ;  /* 0xffffffac00dc7947 */ /* 0x000fea000383ffff */
.L_x_73:
[----:B---3--:R-:W-:-:S07]  /*8a80*/  MOV R0, UR5 ;  /* 0x0000000500007c02 */ /* 0x008fce0008000f00 */
.L_x_208:
[----:B-1----:R1:W2:Y:S02]  /*8a90*/  SYNCS.PHASECHK.TRANS64.TRYWAIT P0, [R0+URZ], R3 ;  /* 0x00000003000075a7 */ /* 0x0022a400080011ff */
[----:B--2---:R-:W-:Y:S05]  /*8aa0*/  @!P0 NANOSLEEP.SYNCS 0x989680 ;  /* 0x009896800000895d */ /* 0x004fea0003900000 */
[----:B------:R-:W2:Y:S02]  /*8ab0*/  @!P0 SYNCS.PHASECHK.TRANS64 P0, [R0+URZ], R3 ;  /* 0x00000003000085a7 */ /* 0x000ea400080010ff */
[----:B--2---:R-:W-:Y:S05]  /*8ac0*/  @!P0 BRA `(.L_x_208) ;  /* 0xfffffffc00f08947 */ /* 0x004fea000383ffff */
[----:B------:R-:W-:Y:S05]  /*8ad0*/  BRA `(.L_x_209) ;  /* 0xffffffac00e87947 */ /* 0x000fea000383ffff */
.L_x_74:
[----:B---3--:R-:W-:-:S07]  /*8ae0*/  MOV R0, UR5 ;  /* 0x0000000500007c02 */ /* 0x008fce0008000f00 */
.L_x_210:
[----:B-1----:R1:W2:Y:S02]  /*8af0*/  SYNCS.PHASECHK.TRANS64.TRYWAIT P0, [R0+URZ], R3 ;  /* 0x00000003000075a7 */ /* 0x0022a400080011ff */
[----:B--2---:R-:W-:Y:S05]  /*8b00*/  @!P0 NANOSLEEP.SYNCS 0x989680 ;  /* 0x009896800000895d */ /* 0x004fea0003900000 */
[----:B------:R-:W2:Y:S02]  /*8b10*/  @!P0 SYNCS.PHASECHK.TRANS64 P0, [R0+URZ], R3 ;  /* 0x00000003000085a7 */ /* 0x000ea400080010ff */
[----:B--2---:R-:W-:Y:S05]  /*8b20*/  @!P0 BRA `(.L_x_210) ;  /* 0xfffffffc00f08947 */ /* 0x004fea000383ffff */
[----:B------:R-:W-:Y:S05]  /*8b30*/  BRA `(.L_x_211) ;  /* 0xffffffac00f47947 */ /* 0x000fea000383ffff */
.L_x_75:
[----:B---3--:R-:W-:-:S07]  /*8b40*/  MOV R0, UR5 ;  /* 0x0000000500007c02 */ /* 0x008fce0008000f00 */
.L_x_212:
[----:B-1----:R1:W2:Y:S02]  /*8b50*/  SYNCS.PHASECHK.TRANS64.TRYWAIT P0, [R0+URZ], R3 ;  /* 0x00000003000075a7 */ /* 0x0022a400080011ff */
[----:B--2---:R-:W-:Y:S05]  /*8b60*/  @!P0 NANOSLEEP.SYNCS 0x989680 ;  /* 0x009896800000895d */ /* 0x004fea0003900000 */
[----:B------:R-:W2:Y:S02]  /*8b70*/  @!P0 SYNCS.PHASECHK.TRANS64 P0, [R0+URZ], R3 ;  /* 0x00000003000085a7 */ /* 0x000ea400080010ff */
[----:B--2---:R-:W-:Y:S05]  /*8b80*/  @!P0 BRA `(.L_x_212) ;  /* 0xfffffffc00f08947 */ /* 0x004fea000383ffff */
[----:B------:R-:W-:Y:S05]  /*8b90*/  BRA `(.L_x_213) ;  /* 0xffffffb000007947 */ /* 0x000fea000383ffff */
.L_x_76:
[----:B---3--:R-:W-:-:S07]  /*8ba0*/  MOV R0, UR5 ;  /* 0x0000000500007c02 */ /* 0x008fce0008000f00 */
.L_x_214:
[----:B-1----:R1:W2:Y:S02]  /*8bb0*/  SYNCS.PHASECHK.TRANS64.TRYWAIT P0, [R0+URZ], R3 ;  /* 0x00000003000075a7 */ /* 0x0022a400080011ff */
[----:B--2---:R-:W-:Y:S05]  /*8bc0*/  @!P0 NANOSLEEP.SYNCS 0x989680 ;  /* 0x009896800000895d */ /* 0x004fea0003900000 */
[----:B------:R-:W2:Y:S02]  /*8bd0*/  @!P0 SYNCS.PHASECHK.TRANS64 P0, [R0+URZ], R3 ;  /* 0x00000003000085a7 */ /* 0x000ea400080010ff */
[----:B--2---:R-:W-:Y:S05]  /*8be0*/  @!P0 BRA `(.L_x_214) ;  /* 0xfffffffc00f08947 */ /* 0x004fea000383ffff */
[----:B------:R-:W-:Y:S05]  /*8bf0*/  BRA `(.L_x_215) ;  /* 0xffffffb0000c7947 */ /* 0x000fea000383ffff */
.L_x_77:
[----:B---3--:R-:W-:-:S07]  /*8c00*/  MOV R0, UR5 ;  /* 0x0000000500007c02 */ /* 0x008fce0008000f00 */
.L_x_216:
[----:B-1----:R1:W2:Y:S02]  /*8c10*/  SYNCS.PHASECHK.TRANS64.TRYWAIT P0, [R0+URZ], R3 ;  /* 0x00000003000075a7 */ /* 0x0022a400080011ff */
[----:B--2---:R-:W-:Y:S05]  /*8c20*/  @!P0 NANOSLEEP.SYNCS 0x989680 ;  /* 0x009896800000895d */ /* 0x004fea0003900000 */
[----:B------:R-:W2:Y:S02]  /*8c30*/  @!P0 SYNCS.PHASECHK.TRANS64 P0, [R0+URZ], R3 ;  /* 0x00000003000085a7 */ /* 0x000ea400080010ff */
[----:B--2---:R-:W-:Y:S05]  /*8c40*/  @!P0 BRA `(.L_x_216) ;  /* 0xfffffffc00f08947 */ /* 0x004fea000383ffff */
[----:B------:R-:W-:Y:S05]  /*8c50*/  BRA `(.L_x_217) ;  /* 0xffffffb000187947 */ /* 0x000fea000383ffff */
.L_x_78:
[----:B---3--:R-:W-:-:S07]  /*8c60*/  MOV R0, UR5 ;  /* 0x0000000500007c02 */ /* 0x008fce0008000f00 */
.L_x_218:
[----:B-1----:R1:W2:Y:S02]  /*8c70*/  SYNCS.PHASECHK.TRANS64.TRYWAIT P0, [R0+URZ], R3 ;  /* 0x00000003000075a7 */ /* 0x0022a400080011ff */
[----:B--2---:R-:W-:Y:S05]  /*8c80*/  @!P0 NANOSLEEP.SYNCS 0x989680 ;  /* 0x009896800000895d */ /* 0x004fea0003900000 */
[----:B------:R-:W2:Y:S02]  /*8c90*/  @!P0 SYNCS.PHASECHK.TRANS64 P0, [R0+URZ], R3 ;  /* 0x00000003000085a7 */ /* 0x000ea400080010ff */
[----:B--2---:R-:W-:Y:S05]  /*8ca0*/  @!P0 BRA `(.L_x_218) ;  /* 0xfffffffc00f08947 */ /* 0x004fea000383ffff */
[----:B------:R-:W-:Y:S05]  /*8cb0*/  BRA `(.L_x_219) ;  /* 0xffffffb000247947 */ /* 0x000fea000383ffff */
.L_x_81:
[----:B-1----:R1:W2:Y:S02]  /*8cc0*/  SYNCS.PHASECHK.TRANS64.TRYWAIT P0, [R0+URZ+0x2c0], R5 ;  /* 0x0002c005000075a7 */ /* 0x0022a400080011ff */
[----:B--2---:R-:W-:Y:S05]  /*8cd0*/  @!P0 NANOSLEEP.SYNCS 0x989680 ;  /* 0x009896800000895d */ /* 0x004fea0003900000 */
[----:B------:R-:W2:Y:S02]  /*8ce0*/  @!P0 SYNCS.PHASECHK.TRANS64 P0, [R0+URZ+0x2c0], R5 ;  /* 0x0002c005000085a7 */ /* 0x000ea400080010ff */
[----:B--2---:R-:W-:Y:S05]  /*8cf0*/  @!P0 BRA `(.L_x_81) ;  /* 0xfffffffc00f08947 */ /* 0x004fea000383ffff */
[----:B------:R-:W-:Y:S05]  /*8d00*/  BRA `(.L_x_220) ;  /* 0xffffffb000847947 */ /* 0x000fea000383ffff */
.L_x_82:
[----:B------:R-:W-:-:S07]  /*8d10*/  MOV R0, UR5 ;  /* 0x0000000500007c02 */ /* 0x000fce0008000f00 */
.L_x_221:
[----:B-1----:R1:W2:Y:S02]  /*8d20*/  SYNCS.PHASECHK.TRANS64.TRYWAIT P0, [R0+URZ+0x270], R7 ;  /* 0x00027007000075a7 */ /* 0x0022a400080011ff */
[----:B--2---:R-:W-:Y:S05]  /*8d30*/  @!P0 NANOSLEEP.SYNCS 0x989680 ;  /* 0x009896800000895d */ /* 0x004fea0003900000 */
[----:B------:R-:W2:Y:S02]  /*8d40*/  @!P0 SYNCS.PHASECHK.TRANS64 P0, [R0+URZ+0x270], R7 ;  /* 0x00027007000085a7 */ /* 0x000ea400080010ff */
[----:B--2---:R-:W-:Y:S05]  /*8d50*/  @!P0 BRA `(.L_x_221) ;  /* 0xfffffffc00f08947 */ /* 0x004fea000383ffff */
[----:B------:R-:W-:Y:S05]  /*8d60*/  BRA `(.L_x_222) ;  /* 0xffffffb000947947 */ /* 0x000fea000383ffff */
.L_x_83:
[----:B-1----:R1:W2:Y:S02]  /*8d70*/  SYNCS.PHASECHK.TRANS64.TRYWAIT P1, [R0+URZ+0x260], R5 ;  /* 0x00026005000075a7 */ /* 0x0022a400080211ff */
[----:B--2---:R-:W-:Y:S05]  /*8d80*/  @!P1 NANOSLEEP.SYNCS 0x989680 ;  /* 0x009896800000995d */ /* 0x004fea0003900000 */
[----:B------:R-:W2:Y:S02]  /*8d90*/  @!P1 SYNCS.PHASECHK.TRANS64 P1, [R0+URZ+0x260], R5 ;  /* 0x00026005000095a7 */ /* 0x000ea400080210ff */
[----:B--2---:R-:W-:Y:S05]  /*8da0*/  @!P1 BRA `(.L_x_83) ;  /* 0xfffffffc00f09947 */ /* 0x004fea000383ffff */
[----:B------:R-:W-:Y:S05]  /*8db0*/  BRA `(.L_x_223) ;  /* 0xffffffb000c47947 */ /* 0x000fea000383ffff */
.L_x_86:
[----:B------:R-:W-:-:S07]  /*8dc0*/  MOV R0, UR5 ;  /* 0x0000000500007c02 */ /* 0x000fce0008000f00 */
.L_x_224:
[----:B-1----:R1:W2:Y:S02]  /*8dd0*/  SYNCS.PHASECHK.TRANS64.TRYWAIT P0, [R0+URZ+0x270], R3 ;  /* 0x00027003000075a7 */ /* 0x0022a400080011ff */
[----:B--2---:R-:W-:Y:S05]  /*8de0*/  @!P0 NANOSLEEP.SYNCS 0x989680 ;  /* 0x009896800000895d */ /* 0x004fea0003900000 */
[----:B------:R-:W2:Y:S02]  /*8df0*/  @!P0 SYNCS.PHASECHK.TRANS64 P0, [R0+URZ+0x270], R3 ;  /* 0x00027003000085a7 */ /* 0x000ea400080010ff */
[----:B--2---:R-:W-:Y:S05]  /*8e00*/  @!P0 BRA `(.L_x_224) ;  /* 0xfffffffc00f08947 */ /* 0x004fea000383ffff */
[----:B------:R-:W-:Y:S05]  /*8e10*/  BRA `(.L_x_85) ;  /* 0xffffffb400187947 */ /* 0x000fea000383ffff */
.L_x_95:
[----:B-1----:R-:W-:-:S04]  /*8e20*/  MOV R4, UR6 ;  /* 0x0000000600047c02 */ /* 0x002fc80008000f00 */
[----:B------:R1:W2:Y:S03]  /*8e30*/  SYNCS.PHASECHK.TRANS64.TRYWAIT P0, [R4+URZ+0x8], R5 ;  /* 0x00000805040075a7 */ /* 0x0002a600080011ff */
[----:B--2---:R-:W-:Y:S05]  /*8e40*/  @!P0 NANOSLEEP.SYNCS 0x989680 ;  /* 0x009896800000895d */ /* 0x004fea0003900000 */
[----:B------:R-:W2:Y:S02]  /*8e50*/  @!P0 SYNCS.PHASECHK.TRANS64 P0, [R4+URZ+0x8], R5 ;  /* 0x00000805040085a7 */ /* 0x000ea400080010ff */
[----:B--2---:R-:W-:Y:S05]  /*8e60*/  @!P0 BRA `(.L_x_95) ;  /* 0xfffffffc00ec8947 */ /* 0x004fea000383ffff */
[----:B------:R-:W-:Y:S05]  /*8e70*/  BRA `(.L_x_94) ;  /* 0xffffffb400cc7947 */ /* 0x000fea000383ffff */
.L_x_97:
[----:B------:R-:W-:Y:S01]  /*8e80*/  BSSY B0, `(.L_x_225) ;  /* 0x0000006000007945 */ /* 0x000fe20003800000 */
[----:B------:R-:W-:-:S07]  /*8e90*/  MOV R15, 0xffffffff ;  /* 0xffffffff000f7802 */ /* 0x000fce0000000f00 */
[----:B-1---5:R-:W-:Y:S05]  /*8ea0*/  WARPSYNC.COLLECTIVE R15, `(.L_x_226) ;  /* 0x000000000f0c7348 */ /* 0x022fea0003c00000 */
[----:B------:R-:W-:Y:S02]  /*8eb0*/  ELECT P6, UR79, PT ;  /* 0x00000000004f782f */ /* 0x000fe400038c0000 */
[----:B------:R-:W-:Y:S01]  /*8ec0*/  MOV R14, UR79 ;  /* 0x0000004f000e7c02 */ /* 0x000fe20008000f00 */
[----:B-1---5:R-:W-:Y:S10]  /*8ed0*/  ENDCOLLECTIVE ;  /* 0x000000000000791b */ /* 0x022ff40003800000 */
.L_x_226:
[----:B------:R-:W-:Y:S05]  /*8ee0*/  BSYNC B0 ;  /* 0x0000000000007941 */ /* 0x000fea0003800000 */
.L_x_225:
[----:B------:R-:W-:Y:S05]  /*8ef0*/  BRA `(.L_x_227) ;  /* 0xffffffb400fc7947 */ /* 0x000fea000383ffff */
.L_x_99:
[----:B-1----:R-:W-:-:S04]  /*8f00*/  MOV R2, UR6 ;  /* 0x0000000600027c02 */ /* 0x002fc80008000f00 */
[----:B------:R1:W2:Y:S03]  /*8f10*/  SYNCS.PHASECHK.TRANS64.TRYWAIT P0, [R2+URZ+0x8], R3 ;  /* 0x00000803020075a7 */ /* 0x0002a600080011ff */
[----:B--2---:R-:W-:Y:S05]  /*8f20*/  @!P0 NANOSLEEP.SYNCS 0x989680 ;  /* 0x009896800000895d */ /* 0x004fea0003900000 */
[----:B------:R-:W2:Y:S02]  /*8f30*/  @!P0 SYNCS.PHASECHK.TRANS64 P0, [R2+URZ+0x8], R3 ;  /* 0x00000803020085a7 */ /* 0x000ea400080010ff */
[----:B--2---:R-:W-:Y:S05]  /*8f40*/  @!P0 BRA `(.L_x_99) ;  /* 0xfffffffc00ec8947 */ /* 0x004fea000383ffff */
[----:B------:R-:W-:Y:S05]  /*8f50*/  BRA `(.L_x_98) ;  /* 0xffffffb800007947 */ /* 0x000fea000383ffff */
.L_x_100:
[----:B-1----:R1:W2:Y:S02]  /*8f60*/  SYNCS.PHASECHK.TRANS64.TRYWAIT P0, [R0+URZ+0x260], R5 ;  /* 0x00026005000075a7 */ /* 0x0022a400080011ff */
[----:B--2---:R-:W-:Y:S05]  /*8f70*/  @!P0 NANOSLEEP.SYNCS 0x989680 ;  /* 0x009896800000895d */ /* 0x004fea0003900000 */
[----:B------:R-:W2:Y:S02]  /*8f80*/  @!P0 SYNCS.PHASECHK.TRANS64 P0, [R0+URZ+0x260], R5 ;  /* 0x00026005000085a7 */ /* 0x000ea400080010ff */
[----:B--2---:R-:W-:Y:S05]  /*8f90*/  @!P0 BRA `(.L_x_100) ;  /* 0xfffffffc00f08947 */ /* 0x004fea000383ffff */
[----:B------:R-:W-:Y:S05]  /*8fa0*/  BRA `(.L_x_228) ;  /* 0xffffffb800dc7947 */ /* 0x000fea000383ffff */
.L_x_102:
[----:B------:R-:W-:-:S07]  /*8fb0*/  MOV R0, UR10 ;  /* 0x0000000a00007c02 */ /* 0x000fce0008000f00 */
.L_x_229:
[----:B-1----:R1:W2:Y:S02]  /*8fc0*/  SYNCS.PHASECHK.TRANS64.TRYWAIT P0, [R0+URZ+0x2a0], R5 ;  /* 0x0002a005000075a7 */ /* 0x0022a400080011ff */
[----:B--2---:R-:W-:Y:S05]  /*8fd0*/  @!P0 NANOSLEEP.SYNCS 0x989680 ;  /* 0x009896800000895d */ /* 0x004fea0003900000 */
[----:B------:R-:W2:Y:S02]  /*8fe0*/  @!P0 SYNCS.PHASECHK.TRANS64 P0, [R0+URZ+0x2a0], R5 ;  /* 0x0002a005000085a7 */ /* 0x000ea400080010ff */
[----:B--2---:R-:W-:Y:S05]  /*8ff0*/  @!P0 BRA `(.L_x_229) ;  /* 0xfffffffc00f08947 */ /* 0x004fea000383ffff */
[----:B------:R-:W-:Y:S05]  /*9000*/  BRA `(.L_x_230) ;  /* 0xffffffbc00287947 */ /* 0x000fea000383ffff */
.L_x_105:
[----:B------:R-:W-:Y:S07]  /*9010*/  MOV R0, UR9 ;  /* 0x0000000900007c02 */ /* 0x000fee0008000f00 */
.L_x_231:
[----:B-1----:R1:W2:Y:S02]  /*9020*/  SYNCS.PHASECHK.TRANS64.TRYWAIT P0, [R0+URZ], R5 ;  /* 0x00000005000075a7 */ /* 0x0022a400080011ff */
[----:B--2---:R-:W-:Y:S05]  /*9030*/  @!P0 NANOSLEEP.SYNCS 0x989680 ;  /* 0x009896800000895d */ /* 0x004fea0003900000 */
[----:B------:R-:W2:Y:S02]  /*9040*/  @!P0 SYNCS.PHASECHK.TRANS64 P0, [R0+URZ], R5 ;  /* 0x00000005000085a7 */ /* 0x000ea400080010ff */
[----:B--2---:R-:W-:Y:S05]  /*9050*/  @!P0 BRA `(.L_x_231) ;  /* 0xfffffffc00f08947 */ /* 0x004fea000383ffff */
[----:B------:R-:W-:Y:S05]  /*9060*/  BRA `(.L_x_104) ;  /* 0xffffffbc003c7947 */ /* 0x000fea000383ffff */
.L_x_109:
[----:B-1----:R-:W-:-:S07]  /*9070*/  MOV R0, UR7 ;  /* 0x0000000700007c02 */ /* 0x002fce0008000f00 */
.L_x_232:
[----:B-1----:R1:W2:Y:S02]  /*9080*/  SYNCS.PHASECHK.TRANS64.TRYWAIT P0, [R0+URZ], R3 ;  /* 0x00000003000075a7 */ /* 0x0022a400080011ff */
[----:B--2---:R-:W-:Y:S05]  /*9090*/  @!P0 NANOSLEEP.SYNCS 0x989680 ;  /* 0x009896800000895d */ /* 0x004fea0003900000 */
[----:B------:R-:W2:Y:S02]  /*90a0*/  @!P0 SYNCS.PHASECHK.TRANS64 P0, [R0+URZ], R3 ;  /* 0x00000003000085a7 */ /* 0x000ea400080010ff */
[----:B--2---:R-:W-:Y:S05]  /*90b0*/  @!P0 BRA `(.L_x_232) ;  /* 0xfffffffc00f08947 */ /* 0x004fea000383ffff */
[----:B------:R-:W-:Y:S05]  /*90c0*/  BRA `(.L_x_233) ;  /* 0xffffffc000087947 */ /* 0x000fea000383ffff */
.L_x_110:
[----:B------:R-:W-:-:S07]  /*90d0*/  MOV R0, UR7 ;  /* 0x0000000700007c02 */ /* 0x000fce0008000f00 */
.L_x_234:
[----:B-1----:R1:W2:Y:S02]  /*90e0*/  SYNCS.PHASECHK.TRANS64.TRYWAIT P0, [R0+URZ], R3 ;  /* 0x00000003000075a7 */ /* 0x0022a400080011ff */
[----:B--2---:R-:W-:Y:S05]  /*90f0*/  @!P0 NANOSLEEP.SYNCS 0x989680 ;  /* 0x009896800000895d */ /* 0x004fea0003900000 */
[----:B------:R-:W2:Y:S02]  /*9100*/  @!P0 SYNCS.PHASECHK.TRANS64 P0, [R0+URZ], R3 ;  /* 0x00000003000085a7 */ /* 0x000ea400080010ff */
[----:B--2---:R-:W-:Y:S05]  /*9110*/  @!P0 BRA `(.L_x_234) ;  /* 0xfffffffc00f08947 */ /* 0x004fea000383ffff */
[----:B------:R-:W-:Y:S05]  /*9120*/  BRA `(.L_x_235) ;  /* 0xffffffc000147947 */ /* 0x000fea000383ffff */
.L_x_111:
[----:B------:R-:W-:-:S07]  /*9130*/  MOV R0, UR7 ;  /* 0x0000000700007c02 */ /* 0x000fce0008000f00 */
.L_x_236:
[----:B-1----:R1:W2:Y:S02]  /*9140*/  SYNCS.PHASECHK.TRANS64.TRYWAIT P0, [R0+URZ], R3 ;  /* 0x00000003000075a7 */ /* 0x0022a400080011ff */
[----:B--2---:R-:W-:Y:S05]  /*9150*/  @!P0 NANOSLEEP.SYNCS 0x989680 ;  /* 0x009896800000895d */ /* 0x004fea0003900000 */
[----:B------:R-:W2:Y:S02]  /*9160*/  @!P0 SYNCS.PHASECHK.TRANS64 P0, [R0+URZ], R3 ;  /* 0x00000003000085a7 */ /* 0x000ea400080010ff */
[----:B--2---:R-:W-:Y:S05]  /*9170*/  @!P0 BRA `(.L_x_236) ;  /* 0xfffffffc00f08947 */ /* 0x004fea000383ffff */
[----:B------:R-:W-:Y:S05]  /*9180*/  BRA `(.L_x_237) ;  /* 0xffffffc000207947 */ /* 0x000fea000383ffff */
.L_x_114:
[----:B------:R-:W-:-:S07]  /*9190*/  MOV R0, UR8 ;  /* 0x0000000800007c02 */ /* 0x000fce0008000f00 */
.L_x_238:
[----:B-1----:R1:W2:Y:S02]  /*91a0*/  SYNCS.PHASECHK.TRANS64.TRYWAIT P1, [R0+URZ+0x2e0], R3 ;  /* 0x0002e003000075a7 */ /* 0x0022a400080211ff */
[----:B--2---:R-:W-:Y:S05]  /*91b0*/  @!P1 NANOSLEEP.SYNCS 0x989680 ;  /* 0x009896800000995d */ /* 0x004fea0003900000 */
[----:B------:R-:W2:Y:S02]  /*91c0*/  @!P1 SYNCS.PHASECHK.TRANS64 P1, [R0+URZ+0x2e0], R3 ;  /* 0x0002e003000095a7 */ /* 0x000ea400080210ff */
[----:B--2---:R-:W-:Y:S05]  /*91d0*/  @!P1 BRA `(.L_x_238) ;  /* 0xfffffffc00f09947 */ /* 0x004fea000383ffff */
[----:B------:R-:W-:Y:S05]  /*91e0*/  BRA `(.L_x_239) ;  /* 0xffffffc0006c7947 */ /* 0x000fea000383ffff */
.L_x_119:
[----:B--2---:R2:W4:Y:S02]  /*91f0*/  SYNCS.PHASECHK.TRANS64.TRYWAIT P0, [R0+URZ+0x260], R3 ;  /* 0x00026003000075a7 */ /* 0x00452400080011ff */
[----:B----4-:R-:W-:Y:S05]  /*9200*/  @!P0 NANOSLEEP.SYNCS 0x989680 ;  /* 0x009896800000895d */ /* 0x010fea0003900000 */
[----:B------:R-:W4:Y:S02]  /*9210*/  @!P0 SYNCS.PHASECHK.TRANS64 P0, [R0+URZ+0x260], R3 ;  /* 0x00026003000085a7 */ /* 0x000f2400080010ff */
[----:B----4-:R-:W-:Y:S05]  /*9220*/  @!P0 BRA `(.L_x_119) ;  /* 0xfffffffc00f08947 */ /* 0x010fea000383ffff */
[----:B------:R-:W-:Y:S05]  /*9230*/  BRA `(.L_x_240) ;  /* 0xffffffc400707947 */ /* 0x000fea000383ffff */
.L_x_122:
[----:B------:R-:W-:Y:S07]  /*9240*/  MOV R0, UR6 ;  /* 0x0000000600007c02 */ /* 0x000fee0008000f00 */
.L_x_241:
[----:B--2---:R2:W4:Y:S02]  /*9250*/  SYNCS.PHASECHK.TRANS64.TRYWAIT P0, [R0+URZ+0x258], R3 ;  /* 0x00025803000075a7 */ /* 0x00452400080011ff */
[----:B----4-:R-:W-:Y:S05]  /*9260*/  @!P0 NANOSLEEP.SYNCS 0x989680 ;  /* 0x009896800000895d */ /* 0x010fea0003900000 */
[----:B------:R-:W4:Y:S02]  /*9270*/  @!P0 SYNCS.PHASECHK.TRANS64 P0, [R0+URZ+0x258], R3 ;  /* 0x00025803000085a7 */ /* 0x000f2400080010ff */
[----:B----4-:R-:W-:Y:S05]  /*9280*/  @!P0 BRA `(.L_x_241) ;  /* 0xfffffffc00f08947 */ /* 0x010fea000383ffff */
[----:B------:R-:W-:Y:S05]  /*9290*/  BRA `(.L_x_121) ;  /* 0xffffffc8005c7947 */ /* 0x000fea000383ffff */
.L_x_125:
[----:B------:R-:W-:Y:S07]  /*92a0*/  MOV R3, UR6 ;  /* 0x0000000600037c02 */ /* 0x000fee0008000f00 */
.L_x_242:
[----:B-1----:R1:W2:Y:S02]  /*92b0*/  SYNCS.PHASECHK.TRANS64.TRYWAIT P2, [R3+URZ+0x248], R26 ;  /* 0x0002481a030075a7 */ /* 0x0022a400080411ff */
[----:B--2---:R-:W-:Y:S05]  /*92c0*/  @!P2 NANOSLEEP.SYNCS 0x989680 ;  /* 0x009896800000a95d */ /* 0x004fea0003900000 */
[----:B------:R-:W2:Y:S02]  /*92d0*/  @!P2 SYNCS.PHASECHK.TRANS64 P2, [R3+URZ+0x248], R26 ;  /* 0x0002481a0300a5a7 */ /* 0x000ea400080410ff */
[----:B--2---:R-:W-:Y:S05]  /*92e0*/  @!P2 BRA `(.L_x_242) ;  /* 0xfffffffc00f0a947 */ /* 0x004fea000383ffff */
[----:B------:R-:W-:Y:S05]  /*92f0*/  BRA `(.L_x_243) ;  /* 0xffffffc800f07947 */ /* 0x000fea000383ffff */
.L_x_128:
[----:B--2---:R2:W4:Y:S02]  /*9300*/  SYNCS.PHASECHK.TRANS64.TRYWAIT P0, [R0+URZ+0x260], R3 ;  /* 0x00026003000075a7 */ /* 0x00452400080011ff */
[----:B----4-:R-:W-:Y:S05]  /*9310*/  @!P0 NANOSLEEP.SYNCS 0x989680 ;  /* 0x009896800000895d */ /* 0x010fea0003900000 */
[----:B------:R-:W4:Y:S02]  /*9320*/  @!P0 SYNCS.PHASECHK.TRANS64 P0, [R0+URZ+0x260], R3 ;  /* 0x00026003000085a7 */ /* 0x000f2400080010ff */
[----:B----4-:R-:W-:Y:S05]  /*9330*/  @!P0 BRA `(.L_x_128) ;  /* 0xfffffffc00f08947 */ /* 0x010fea000383ffff */
[----:B------:R-:W-:Y:S05]  /*9340*/  BRA `(.L_x_244) ;  /* 0xffffffd000507947 */ /* 0x000fea000383ffff */
.L_x_139:
[----:B-1----:R-:W-:Y:S04]  /*9350*/  MOV R0, UR43 ;  /* 0x0000002b00007c02 */ /* 0x002fe80008000f00 */
[----:B------:R1:W2:Y:S03]  /*9360*/  SYNCS.PHASECHK.TRANS64.TRYWAIT P1, [R0+URZ+0x240], R3 ;  /* 0x00024003000075a7 */ /* 0x0002a600080211ff */
[----:B--2---:R-:W-:Y:S05]  /*9370*/  @!P1 NANOSLEEP.SYNCS 0x989680 ;  /* 0x009896800000995d */ /* 0x004fea0003900000 */
[----:B------:R-:W2:Y:S02]  /*9380*/  @!P1 SYNCS.PHASECHK.TRANS64 P1, [R0+URZ+0x240], R3 ;  /* 0x00024003000095a7 */ /* 0x000ea400080210ff */
[----:B--2---:R-:W-:Y:S05]  /*9390*/  @!P1 BRA `(.L_x_139) ;  /* 0xfffffffc00ec9947 */ /* 0x004fea000383ffff */
[----:B------:R-:W-:Y:S05]  /*93a0*/  BRA `(.L_x_138) ;  /* 0xffffffdc00307947 */ /* 0x000fea000383ffff */
.L_x_141:
[----:B------:R1:W1:Y:S02]  /*93b0*/  SYNCS.PHASECHK.TRANS64.TRYWAIT P1, [R113+URZ+0x280], R2 ;  /* 0x00028002710075a7 */ /* 0x00026400080211ff */
[----:B-1----:R-:W-:Y:S05]  /*93c0*/  @!P1 NANOSLEEP.SYNCS 0x989680 ;  /* 0x009896800000995d */ /* 0x002fea0003900000 */
[----:B------:R-:W1:Y:S02]  /*93d0*/  @!P1 SYNCS.PHASECHK.TRANS64 P1, [R113+URZ+0x280], R2 ;  /* 0x00028002710095a7 */ /* 0x000e6400080210ff */
[----:B-1----:R-:W-:Y:S05]  /*93e0*/  @!P1 BRA `(.L_x_141) ;  /* 0xfffffffc00f09947 */ /* 0x002fea000383ffff */
[----:B------:R-:W-:Y:S05]  /*93f0*/  BRA `(.L_x_140) ;  /* 0xffffffdc006c7947 */ /* 0x000fea000383ffff */
        .weak           $__internal_0_$__cuda_sm10x_tcgen05_guardrail_trap_col_being_dealloced_not_returned_by_alloc
        .type           $__internal_0_$__cuda_sm10x_tcgen05_guardrail_trap_col_being_dealloced_not_returned_by_alloc,@function
        .size           $__internal_0_$__cuda_sm10x_tcgen05_guardrail_trap_col_being_dealloced_not_returned_by_alloc,($__internal_1_$__cuda_sm10x_tcgen05_guardrail_trap_phase_invalid_during_alloc - $__internal_0_$__cuda_sm10x_tcgen05_guardrail_trap_col_being_dealloced_not_returned_by_alloc)
$__internal_0_$__cuda_sm10x_tcgen05_guardrail_trap_col_being_dealloced_not_returned_by_alloc:
[----:B------:R-:W-:Y:S05]  /*9400*/  BPT.TRAP 0x1 ;  /* 0x000000040000795c */ /* 0x000fea0000300000 */
[----:B------:R-:W-:-:S04]  /*9410*/  HFMA2 R3, -RZ, RZ, 0, 0 ;  /* 0x00000000ff037431 */ /* 0x000fc800000001ff */
[----:B------:R-:W-:Y:S05]  /*9420*/  RET.REL.NODEC R2 `(_ZN7cutlass13device_kernelINS_4gemm6kernel13GemmUniversalIN4cute5tupleIJiiiiEEENS1_10collective13CollectiveMmaINS1_35MainloopSm100TmaUmmaWarpSpecializedILi36ELi2ELi4ENS5_IJNS4_1CILi2EEENSA_ILi1EEESC_EEEEENS5_IJNSA_ILi128EEENSA_ILi64EEESG_EEEaNS5_IJlSC_lEEEaSI_NS4_8TiledMMAINS4_8MMA_AtomIJNS4_21SM100_MMA_S8_2x1SM_SSIaaiLi128ELi64ELNS4_4UMMA5MajorE0ELSN_0ELNSM_8SaturateE0EEEEEENS4_6LayoutINS5_IJSC_SC_SC_EEENS5_IJNSA_ILi0EEEST_ST_EEEEENS5_IJNS4_10UnderscoreESW_SW_EEEEENS4_18SM100_TMA_2SM_LOADENS4_14ComposedLayoutINS4_7SwizzleILi2ELi4ELi3EEENS4_18smem_ptr_flag_bitsILi8EEENSR_INS5_IJNSA_ILi8EEESG_EEENS5_IJSG_SC_EEEEEEEvNS4_8identityESZ_S19_vS1A_EENS_8epilogue10collective18CollectiveEpilogueINS1C_23Sm100TmaWarpSpecializedILi1ELi1ELi32ELb0ELb0EEEJNS5_IJSG_SG_SG_EEENS5_IJNSR_ISG_SC_EES1I_EEEaSI_aSI_NS1C_6fusion15FusionCallbacksIS1G_NS1K_17LinearCombinationIaiaiLNS_15FloatRoundStyleE2EEES1H_S1J_JEEENS4_5SM1004TMEM4LOAD26SM100_TMEM_LOAD_32dp32b32xENS4_13SM90_TMA_LOADES19_NS4_39AutoVectorizingCopyWithAssumedAlignmentILi128EEENS4_14SM90_TMA_STOREES19_S1W_S1W_EEEvvEEEEvNT_6ParamsE) ;  /* 0xffffff6802f47950 */ /* 0x000fea0003c3ffff */
        .weak           $__internal_1_$__cuda_sm10x_tcgen05_guardrail_trap_phase_invalid_during_alloc
        .type           $__internal_1_$__cuda_sm10x_tcgen05_guardrail_trap_phase_invalid_during_alloc,@function
        .size           $__internal_1_$__cuda_sm10x_tcgen05_guardrail_trap_phase_invalid_during_alloc,($__internal_2_$__cuda_sm10x_tcgen05_guardrail_trap_unallocated_columns_being_dealloced - $__internal_1_$__cuda_sm10x_tcgen05_guardrail_trap_phase_invalid_during_alloc)
$__internal_1_$__cuda_sm10x_tcgen05_guardrail_trap_phase_invalid_during_alloc:
[----:B------:R-:W-:Y:S05]  /*9430*/  BPT.TRAP 0x1 ;  /* 0x000000040000795c */ /* 0x000fea0000300000 */
[----:B------:R-:W-:-:S04]  /*9440*/  MOV R3, 0x0 ;  /* 0x0000000000037802 */ /* 0x000fc80000000f00 */
[----:B------:R-:W-:Y:S05]  /*9450*/  RET.REL.NODEC R2 `(_ZN7cutlass13device_kernelINS_4gemm6kernel13GemmUniversalIN4cute5tupleIJiiiiEEENS1_10collective13CollectiveMmaINS1_35MainloopSm100TmaUmmaWarpSpecializedILi36ELi2ELi4ENS5_IJNS4_1CILi2EEENSA_ILi1EEESC_EEEEENS5_IJNSA_ILi128EEENSA_ILi64EEESG_EEEaNS5_IJlSC_lEEEaSI_NS4_8TiledMMAINS4_8MMA_AtomIJNS4_21SM100_MMA_S8_2x1SM_SSIaaiLi128ELi64ELNS4_4UMMA5MajorE0ELSN_0ELNSM_8SaturateE0EEEEEENS4_6LayoutINS5_IJSC_SC_SC_EEENS5_IJNSA_ILi0EEEST_ST_EEEEENS5_IJNS4_10UnderscoreESW_SW_EEEEENS4_18SM100_TMA_2SM_LOADENS4_14ComposedLayoutINS4_7SwizzleILi2ELi4ELi3EEENS4_18smem_ptr_flag_bitsILi8EEENSR_INS5_IJNSA_ILi8EEESG_EEENS5_IJSG_SC_EEEEEEEvNS4_8identityESZ_S19_vS1A_EENS_8epilogue10collective18CollectiveEpilogueINS1C_23Sm100TmaWarpSpecializedILi1ELi1ELi32ELb0ELb0EEEJNS5_IJSG_SG_SG_EEENS5_IJNSR_ISG_SC_EES1I_EEEaSI_aSI_NS1C_6fusion15FusionCallbacksIS1G_NS1K_17LinearCombinationIaiaiLNS_15FloatRoundStyleE2EEES1H_S1J_JEEENS4_5SM1004TMEM4LOAD26SM100_TMEM_LOAD_32dp32b32xENS4_13SM90_TMA_LOADES19_NS4_39AutoVectorizingCopyWithAssumedAlignmentILi128EEENS4_14SM90_TMA_STOREES19_S1W_S1W_EEEvvEEEEvNT_6ParamsE) ;  /* 0xffffff6802e87950 */ /* 0x000fea0003c3ffff */
        .weak           $__internal_2_$__cuda_sm10x_tcgen05_guardrail_trap_unallocated_columns_being_dealloced
        .type           $__internal_2_$__cuda_sm10x_tcgen05_guardrail_trap_unallocated_columns_being_dealloced,@function
        .size           $__internal_2_$__cuda_sm10x_tcgen05_guardrail_trap_unallocated_columns_being_dealloced,(.L_x_246 - $__internal_2_$__cuda_sm10x_tcgen05_guardrail_trap_unallocated_columns_being_dealloced)
$__internal_2_$__cuda_sm10x_tcgen05_guardrail_trap_unallocated_columns_being_dealloced:
[----:B------:R-:W-:Y:S05]  /*9460*/  BPT.TRAP 0x1 ;  /* 0x000000040000795c */ /* 0x000fea0000300000 */
[----:B------:R-:W-:-:S04]  /*9470*/  HFMA2 R3, -RZ, RZ, 0, 0 ;  /* 0x00000000ff037431 */ /* 0x000fc800000001ff */
[----:B------:R-:W-:Y:S05]  /*9480*/  RET.REL.NODEC R2 `(_ZN7cutlass13device_kernelINS_4gemm6kernel13GemmUniversalIN4cute5tupleIJiiiiEEENS1_10collective13CollectiveMmaINS1_35MainloopSm100TmaUmmaWarpSpecializedILi36ELi2ELi4ENS5_IJNS4_1CILi2EEENSA_ILi1EEESC_EEEEENS5_IJNSA_ILi128EEENSA_ILi64EEESG_EEEaNS5_IJlSC_lEEEaSI_NS4_8TiledMMAINS4_8MMA_AtomIJNS4_21SM100_MMA_S8_2x1SM_SSIaaiLi128ELi64ELNS4_4UMMA5MajorE0ELSN_0ELNSM_8SaturateE0EEEEEENS4_6LayoutINS5_IJSC_SC_SC_EEENS5_IJNSA_ILi0EEEST_ST_EEEEENS5_IJNS4_10UnderscoreESW_SW_EEEEENS4_18SM100_TMA_2SM_LOADENS4_14ComposedLayoutINS4_7SwizzleILi2ELi4ELi3EEENS4_18smem_ptr_flag_bitsILi8EEENSR_INS5_IJNSA_ILi8EEESG_EEENS5_IJSG_SC_EEEEEEEvNS4_8identityESZ_S19_vS1A_EENS_8epilogue10collective18CollectiveEpilogueINS1C_23Sm100TmaWarpSpecializedILi1ELi1ELi32ELb0ELb0EEEJNS5_IJSG_SG_SG_EEENS5_IJNSR_ISG_SC_EES1I_EEEaSI_aSI_NS1C_6fusion15FusionCallbacksIS1G_NS1K_17LinearCombinationIaiaiLNS_15FloatRoundStyleE2EEES1H_S1J_JEEENS4_5SM1004TMEM4LOAD26SM100_TMEM_LOAD_32dp32b32xENS4_13SM90_TMA_LOADES19_NS4_39AutoVectorizingCopyWithAssumedAlignmentILi128EEENS4_14SM90_TMA_STOREES19_S1W_S1W_EEEvvEEEEvNT_6ParamsE) ;  /* 0xffffff6802dc7950 */ /* 0x000fea0003c3ffff */
.L_x_245:
[----:B------:R-:W-:-:S00]  /*9490*/  BRA `(.L_x_245) ;  /* 0xfffffffc00fc7947 */ /* 0x000fc0000383ffff */
[----:B------:R-:W-:-:S00]  /*94a0*/  NOP ;  /* 0x0000000000007918 */ /* 0x000fc00000000000 */
        /* <DEDUP_REMOVED lines=13> */
.L_x_246:


//--------------------- .nv.global.init           --------------------------
	.section	.nv.global.init,"aw",@progbits
.nv.global.init:
	.type		$str$27,@object
	.size		$str$27,($str$28 - $str$27)
$str$27:
        /*0000*/ 	.byte	0x28, 0x61, 0x64, 0x64, 0x72, 0x65, 0x73, 0x73, 0x20, 0x26, 0x20, 0x6d, 0x61, 0x73, 0x6b, 0x29
        /*0010*/ 	.byte	0x20, 0x3d, 0x3d, 0x20, 0x30, 0x00
	.type		$str$28,@object
	.size		$str$28,($str$26 - $str$28)
$str$28:
        /*0016*/ 	.byte	0x2f, 0x74, 0x6d, 0x70, 0x2f, 0x63, 0x75, 0x74, 0x6c, 0x61, 0x73, 0x73, 0x5f, 0x73, 0x77, 0x65
        /*0026*/ 	.byte	0x65, 0x70, 0x5f, 0x73, 0x72, 0x63, 0x2f, 0x69, 0x6e, 0x63, 0x6c, 0x75, 0x64, 0x65, 0x2f, 0x63
        /*0036*/ 	.byte	0x75, 0x74, 0x65, 0x2f, 0x70, 0x6f, 0x69, 0x6e, 0x74, 0x65, 0x72, 0x5f, 0x66, 0x6c, 0x61, 0x67
        /*0046*/ 	.byte	0x67, 0x65, 0x64, 0x2e, 0x68, 0x70, 0x70, 0x00
	.type		$str$26,@object
	.size		$str$26,($str$25 - $str$26)
$str$26:
        /*004e*/ 	.byte	0x2f, 0x74, 0x6d, 0x70, 0x2f, 0x63, 0x75, 0x74, 0x6c, 0x61, 0x73, 0x73, 0x5f, 0x73, 0x77, 0x65
        /*005e*/ 	.byte	0x65, 0x70, 0x5f, 0x73, 0x72, 0x63, 0x2f, 0x69, 0x6e, 0x63, 0x6c, 0x75, 0x64, 0x65, 0x2f, 0x63
        /*006e*/ 	.byte	0x75, 0x74, 0x65, 0x2f, 0x61, 0x74, 0x6f, 0x6d, 0x2f, 0x63, 0x6f, 0x70, 0x79, 0x5f, 0x74, 0x72
        /*007e*/ 	.byte	0x61, 0x69, 0x74, 0x73, 0x5f, 0x73, 0x6d, 0x31, 0x30, 0x30, 0x2e, 0x68, 0x70, 0x70, 0x00
	.type		$str$25,@object
	.size		$str$25,(__unnamed_1 - $str$25)
$str$25:
        /*008d*/ 	.byte	0x28, 0x28, 0x75, 0x69, 0x6e, 0x74, 0x33, 0x32, 0x5f, 0x74, 0x28, 0x74, 0x68, 0x72, 0x65, 0x61
        /*009d*/ 	.byte	0x64, 0x49, 0x64, 0x78, 0x2e, 0x78, 0x29, 0x20, 0x2f, 0x20, 0x33, 0x32, 0x29, 0x20, 0x25, 0x20
        /*00ad*/ 	.byte	0x34, 0x29, 0x20, 0x3d, 0x3d, 0x20, 0x28, 0x28, 0x28, 0x74, 0x6d, 0x65, 0x6d, 0x5f, 0x61, 0x64
        /*00bd*/ 	.byte	0x64, 0x72, 0x20, 0x3e, 0x3e, 0x20, 0x31, 0x36, 0x29, 0x20, 0x2f, 0x20, 0x33, 0x32, 0x29, 0x20
        /*00cd*/ 	.byte	0x25, 0x20, 0x34, 0x29, 0x00
	.type		__unnamed_1,@object
	.size		__unnamed_1,(__unnamed_2 - __unnamed_1)
__unnamed_1:
        /*00d2*/ 	.byte	0x61, 0x75, 0x74, 0x6f, 0x20, 0x63, 0x75, 0x74, 0x65, 0x3a, 0x3a, 0x61, 0x73, 0x5f, 0x70, 0x6f
        /* <DEDUP_REMOVED lines=24> */
        /*0262*/ 	.byte	0x00
	.type		__unnamed_2,@object
	.size		__unnamed_2,(.L_2 - __unnamed_2)
__unnamed_2:
        /* <DEDUP_REMOVED lines=41> */
.L_2:


//--------------------- .nv.shared._ZN7cutlass13device_kernelINS_4gemm6kernel13GemmUniversalIN4cute5tupleIJiiiiEEENS1_10collective13CollectiveMmaINS1_35MainloopSm100TmaUmmaWarpSpecializedILi36ELi2ELi4ENS5_IJNS4_1CILi2EEENSA_ILi1EEESC_EEEEENS5_IJNSA_ILi128EEENSA_ILi64EEESG_EEEaNS5_IJlSC_lEEEaSI_NS4_8TiledMMAINS4_8MMA_AtomIJNS4_21SM100_MMA_S8_2x1SM_SSIaaiLi128ELi64ELNS4_4UMMA5MajorE0ELSN_0ELNSM_8SaturateE0EEEEEENS4_6LayoutINS5_IJSC_SC_SC_EEENS5_IJNSA_ILi0EEEST_ST_EEEEENS5_IJNS4_10UnderscoreESW_SW_EEEEENS4_18SM100_TMA_2SM_LOADENS4_14ComposedLayoutINS4_7SwizzleILi2ELi4ELi3EEENS4_18smem_ptr_flag_bitsILi8EEENSR_INS5_IJNSA_ILi8EEESG_EEENS5_IJSG_SC_EEEEEEEvNS4_8identityESZ_S19_vS1A_EENS_8epilogue10collective18CollectiveEpilogueINS1C_23Sm100TmaWarpSpecializedILi1ELi1ELi32ELb0ELb0EEEJNS5_IJSG_SG_SG_EEENS5_IJNSR_ISG_SC_EES1I_EEEaSI_aSI_NS1C_6fusion15FusionCallbacksIS1G_NS1K_17LinearCombinationIaiaiLNS_15FloatRoundStyleE2EEES1H_S1J_JEEENS4_5SM1004TMEM4LOAD26SM100_TMEM_LOAD_32dp32b32xENS4_13SM90_TMA_LOADES19_NS4_39AutoVectorizingCopyWithAssumedAlignmentILi128EEENS4_14SM90_TMA_STOREES19_S1W_S1W_EEEvvEEEEvNT_6ParamsE --------------------------
	.section	.nv.shared._ZN7cutlass13device_kernelINS_4gemm6kernel13GemmUniversalIN4cute5tupleIJiiiiEEENS1_10collective13CollectiveMmaINS1_35MainloopSm100TmaUmmaWarpSpecializedILi36ELi2ELi4ENS5_IJNS4_1CILi2EEENSA_ILi1EEESC_EEEEENS5_IJNSA_ILi128EEENSA_ILi64EEESG_EEEaNS5_IJlSC_lEEEaSI_NS4_8TiledMMAINS4_8MMA_AtomIJNS4_21SM100_MMA_S8_2x1SM_SSIaaiLi128ELi64ELNS4_4UMMA5MajorE0ELSN_0ELNSM_8SaturateE0EEEEEENS4_6LayoutINS5_IJSC_SC_SC_EEENS5_IJNSA_ILi0EEEST_ST_EEEEENS5_IJNS4_10UnderscoreESW_SW_EEEEENS4_18SM100_TMA_2SM_LOADENS4_14ComposedLayoutINS4_7SwizzleILi2ELi4ELi3EEENS4_18smem_ptr_flag_bitsILi8EEENSR_INS5_IJNSA_ILi8EEESG_EEENS5_IJSG_SC_EEEEEEEvNS4_8identityESZ_S19_vS1A_EENS_8epilogue10collective18CollectiveEpilogueINS1C_23Sm100TmaWarpSpecializedILi1ELi1ELi32ELb0ELb0EEEJNS5_IJSG_SG_SG_EEENS5_IJNSR_ISG_SC_EES1I_EEEaSI_aSI_NS1C_6fusion15FusionCallbacksIS1G_NS1K_17LinearCombinationIaiaiLNS_15FloatRoundStyleE2EEES1H_S1J_JEEENS4_5SM1004TMEM4LOAD26SM100_TMEM_LOAD_32dp32b32xENS4_13SM90_TMA_LOADES19_NS4_39AutoVectorizingCopyWithAssumedAlignmentILi128EEENS4_14SM90_TMA_STOREES19_S1W_S1W_EEEvvEEEEvNT_6ParamsE,"aw",@nobits
	.sectionflags	@""
	.align	16
	.zero		1024


//--------------------- .nv.shared.reserved.0     --------------------------
	.section	.nv.shared.reserved.0,"aw",@nobits
	.weak		__nv_reservedSMEM_offset_0_alias
	.size		__nv_reservedSMEM_offset_0_alias, 0, 64
	.other		__nv_reservedSMEM_offset_0_alias,@"STO_CUDA_RESERVED_SHARED STV_DEFAULT"
__nv_reservedSMEM_offset_0_alias:
	.zero		0
.nv.shared.reserved.0:
	.zero		64
	.weak		__nv_reservedSMEM_tcgen05_partition
	.type		__nv_reservedSMEM_tcgen05_partition,@object
	.size		__nv_reservedSMEM_tcgen05_partition,(.L_0 - __nv_reservedSMEM_tcgen05_partition)
__nv_reservedSMEM_tcgen05_partition:
	.zero		32
.L_0:


//--------------------- .nv.global                --------------------------
	.section	.nv.global,"aw",@nobits
.nv.global:
	.type		_ZN40_INTERNAL_beb15c83_4_k_cu_5c7d2e40_101704cute1_E,@object
	.size		_ZN40_INTERNAL_beb15c83_4_k_cu_5c7d2e40_101704cute1_E,(_ZN40_INTERNAL_beb15c83_4_k_cu_5c7d2e40_101704cuda3std3__45__cpo6cbeginE - _ZN40_INTERNAL_beb15c83_4_k_cu_5c7d2e40_101704cute1_E)
_ZN40_INTERNAL_beb15c83_4_k_cu_5c7d2e40_101704cute1_E:
	.zero		1
	.type		_ZN40_INTERNAL_beb15c83_4_k_cu_5c7d2e40_101704cuda3std3__45__cpo6cbeginE,@object
	.size		_ZN40_INTERNAL_beb15c83_4_k_cu_5c7d2e40_101704cuda3std3__45__cpo6cbeginE,(_ZN40_INTERNAL_beb15c83_4_k_cu_5c7d2e40_101704cuda3std3__48in_placeE - _ZN40_INTERNAL_beb15c83_4_k_cu_5c7d2e40_101704cuda3std3__45__cpo6cbeginE)
_ZN40_INTERNAL_beb15c83_4_k_cu_5c7d2e40_101704cuda3std3__45__cpo6cbeginE:
	.zero		1
	.type		_ZN40_INTERNAL_beb15c83_4_k_cu_5c7d2e40_101704cuda3std3__48in_placeE,@object
	.size		_ZN40_INTERNAL_beb15c83_4_k_cu_5c7d2e40_101704cuda3std3__48in_placeE,(_ZN40_INTERNAL_beb15c83_4_k_cu_5c7d2e40_101704cuda3std6ranges3__45__cpo9iter_moveE - _ZN40_INTERNAL_beb15c83_4_k_cu_5c7d2e40_101704cuda3std3__48in_placeE)
_ZN40_INTERNAL_beb15c83_4_k_cu_5c7d2e40_101704cuda3std3__48in_placeE:
	.zero		1
	.type		_ZN40_INTERNAL_beb15c83_4_k_cu_5c7d2e40_101704cuda3std6ranges3__45__cpo9iter_moveE,@object
	.size		_ZN40_INTERNAL_beb15c83_4_k_cu_5c7d2e40_101704cuda3std6ranges3__45__cpo9iter_moveE,(_ZN40_INTERNAL_beb15c83_4_k_cu_5c7d2e40_101704cuda3std3__45__cpo5beginE - _ZN40_INTERNAL_beb15c83_4_k_cu_5c7d2e40_101704cuda3std6ranges3__45__cpo9iter_moveE)
_ZN40_INTERNAL_beb15c83_4_k_cu_5c7d2e40_101704cuda3std6ranges3__45__cpo9iter_moveE:
	.zero		1
	.type		_ZN40_INTERNAL_beb15c83_4_k_cu_5c7d2e40_101704cuda3std3__45__cpo5beginE,@object
	.size		_ZN40_INTERNAL_beb15c83_4_k_cu_5c7d2e40_101704cuda3std3__45__cpo5beginE,(_ZN40_INTERNAL_beb15c83_4_k_cu_5c7d2e40_101704cuda3std3__442_GLOBAL__N__beb15c83_4_k_cu_5c7d2e40_101706ignoreE - _ZN40_INTERNAL_beb15c83_4_k_cu_5c7d2e40_101704cuda3std3__45__cpo5beginE)
_ZN40_INTERNAL_beb15c83_4_k_cu_5c7d2e40_101704cuda3std3__45__cpo5beginE:
	.zero		1
	.type		_ZN40_INTERNAL_beb15c83_4_k_cu_5c7d2e40_101704cuda3std3__442_GLOBAL__N__beb15c83_4_k_cu_5c7d2e40_101706ignoreE,@object
	.size		_ZN40_INTERNAL_beb15c83_4_k_cu_5c7d2e40_101704cuda3std3__442_GLOBAL__N__beb15c83_4_k_cu_5c7d2e40_101706ignoreE,(_ZN40_INTERNAL_beb15c83_4_k_cu_5c7d2e40_101704cute7productE - _ZN40_INTERNAL_beb15c83_4_k_cu_5c7d2e40_101704cuda3std3__442_GLOBAL__N__beb15c83_4_k_cu_5c7d2e40_101706ignoreE)
_ZN40_INTERNAL_beb15c83_4_k_cu_5c7d2e40_101704cuda3std3__442_GLOBAL__N__beb15c83_4_k_cu_5c7d2e40_101706ignoreE:
	.zero		1
	.type		_ZN40_INTERNAL_beb15c83_4_k_cu_5c7d2e40_101704cute7productE,@object
	.size		_ZN40_INTERNAL_beb15c83_4_k_cu_5c7d2e40_101704cute7productE,(_ZN40_INTERNAL_beb15c83_4_k_cu_5c7d2e40_101704cuda3std3__45__cpo3endE - _ZN40_INTERNAL_beb15c83_4_k_cu_5c7d2e40_101704cute7productE)
_ZN40_INTERNAL_beb15c83_4_k_cu_5c7d2e40_101704cute7productE:
	.zero		1
	.type		_ZN40_INTERNAL_beb15c83_4_k_cu_5c7d2e40_101704cuda3std3__45__cpo3endE,@object
	.size		_ZN40_INTERNAL_beb15c83_4_k_cu_5c7d2e40_101704cuda3std3__45__cpo3endE,(_ZN40_INTERNAL_beb15c83_4_k_cu_5c7d2e40_101704cuda3std3__419piecewise_constructE - _ZN40_INTERNAL_beb15c83_4_k_cu_5c7d2e40_101704cuda3std3__45__cpo3endE)
_ZN40_INTERNAL_beb15c83_4_k_cu_5c7d2e40_101704cuda3std3__45__cpo3endE:
	.zero		1
	.type		_ZN40_INTERNAL_beb15c83_4_k_cu_5c7d2e40_101704cuda3std3__419piecewise_constructE,@object
	.size		_ZN40_INTERNAL_beb15c83_4_k_cu_5c7d2e40_101704cuda3std3__419piecewise_constructE,(_ZN40_INTERNAL_beb15c83_4_k_cu_5c7d2e40_101704cuda3std3__45__cpo4cendE - _ZN40_INTERNAL_beb15c83_4_k_cu_5c7d2e40_101704cuda3std3__419piecewise_constructE)
_ZN40_INTERNAL_beb15c83_4_k_cu_5c7d2e40_101704cuda3std3__419piecewise_constructE:
	.zero		1
	.type		_ZN40_INTERNAL_beb15c83_4_k_cu_5c7d2e40_101704cuda3std3__45__cpo4cendE,@object
	.size		_ZN40_INTERNAL_beb15c83_4_k_cu_5c7d2e40_101704cuda3std3__45__cpo4cendE,(_ZN40_INTERNAL_beb15c83_4_k_cu_5c7d2e40_101704cuda3std6ranges3__45__cpo4swapE - _ZN40_INTERNAL_beb15c83_4_k_cu_5c7d2e40_101704cuda3std3__45__cpo4cendE)
_ZN40_INTERNAL_beb15c83_4_k_cu_5c7d2e40_101704cuda3std3__45__cpo4cendE:
	.zero		1
	.type		_ZN40_INTERNAL_beb15c83_4_k_cu_5c7d2e40_101704cuda3std6ranges3__45__cpo4swapE,@object
	.size		_ZN40_INTERNAL_beb15c83_4_k_cu_5c7d2e40_101704cuda3std6ranges3__45__cpo4swapE,(.L_10 - _ZN40_INTERNAL_beb15c83_4_k_cu_5c7d2e40_101704cuda3std6ranges3__45__cpo4swapE)
_ZN40_INTERNAL_beb15c83_4_k_cu_5c7d2e40_101704cuda3std6ranges3__45__cpo4swapE:
	.zero		1
.L_10:


//--------------------- .nv.constant0._ZN7cutlass13device_kernelINS_4gemm6kernel13GemmUniversalIN4cute5tupleIJiiiiEEENS1_10collective13CollectiveMmaINS1_35MainloopSm100TmaUmmaWarpSpecializedILi36ELi2ELi4ENS5_IJNS4_1CILi2EEENSA_ILi1EEESC_EEEEENS5_IJNSA_ILi128EEENSA_ILi64EEESG_EEEaNS5_IJlSC_lEEEaSI_NS4_8TiledMMAINS4_8MMA_AtomIJNS4_21SM100_MMA_S8_2x1SM_SSIaaiLi128ELi64ELNS4_4UMMA5MajorE0ELSN_0ELNSM_8SaturateE0EEEEEENS4_6LayoutINS5_IJSC_SC_SC_EEENS5_IJNSA_ILi0EEEST_ST_EEEEENS5_IJNS4_10UnderscoreESW_SW_EEEEENS4_18SM100_TMA_2SM_LOADENS4_14ComposedLayoutINS4_7SwizzleILi2ELi4ELi3EEENS4_18smem_ptr_flag_bitsILi8EEENSR_INS5_IJNSA_ILi8EEESG_EEENS5_IJSG_SC_EEEEEEEvNS4_8identityESZ_S19_vS1A_EENS_8epilogue10collective18CollectiveEpilogueINS1C_23Sm100TmaWarpSpecializedILi1ELi1ELi32ELb0ELb0EEEJNS5_IJSG_SG_SG_EEENS5_IJNSR_ISG_SC_EES1I_EEEaSI_aSI_NS1C_6fusion15FusionCallbacksIS1G_NS1K_17LinearCombinationIaiaiLNS_15FloatRoundStyleE2EEES1H_S1J_JEEENS4_5SM1004TMEM4LOAD26SM100_TMEM_LOAD_32dp32b32xENS4_13SM90_TMA_LOADES19_NS4_39AutoVectorizingCopyWithAssumedAlignmentILi128EEENS4_14SM90_TMA_STOREES19_S1W_S1W_EEEvvEEEEvNT_6ParamsE --------------------------
	.section	.nv.constant0._ZN7cutlass13device_kernelINS_4gemm6kernel13GemmUniversalIN4cute5tupleIJiiiiEEENS1_10collective13CollectiveMmaINS1_35MainloopSm100TmaUmmaWarpSpecializedILi36ELi2ELi4ENS5_IJNS4_1CILi2EEENSA_ILi1EEESC_EEEEENS5_IJNSA_ILi128EEENSA_ILi64EEESG_EEEaNS5_IJlSC_lEEEaSI_NS4_8TiledMMAINS4_8MMA_AtomIJNS4_21SM100_MMA_S8_2x1SM_SSIaaiLi128ELi64ELNS4_4UMMA5MajorE0ELSN_0ELNSM_8SaturateE0EEEEEENS4_6LayoutINS5_IJSC_SC_SC_EEENS5_IJNSA_ILi0EEEST_ST_EEEEENS5_IJNS4_10UnderscoreESW_SW_EEEEENS4_18SM100_TMA_2SM_LOADENS4_14ComposedLayoutINS4_7SwizzleILi2ELi4ELi3EEENS4_18smem_ptr_flag_bitsILi8EEENSR_INS5_IJNSA_ILi8EEESG_EEENS5_IJSG_SC_EEEEEEEvNS4_8identityESZ_S19_vS1A_EENS_8epilogue10collective18CollectiveEpilogueINS1C_23Sm100TmaWarpSpecializedILi1ELi1ELi32ELb0ELb0EEEJNS5_IJSG_SG_SG_EEENS5_IJNSR_ISG_SC_EES1I_EEEaSI_aSI_NS1C_6fusion15FusionCallbacksIS1G_NS1K_17LinearCombinationIaiaiLNS_15FloatRoundStyleE2EEES1H_S1J_JEEENS4_5SM1004TMEM4LOAD26SM100_TMEM_LOAD_32dp32b32xENS4_13SM90_TMA_LOADES19_NS4_39AutoVectorizingCopyWithAssumedAlignmentILi128EEENS4_14SM90_TMA_STOREES19_S1W_S1W_EEEvvEEEEvNT_6ParamsE,"a",@progbits
	.sectionflags	@""
	.align	4
.nv.constant0._ZN7cutlass13device_kernelINS_4gemm6kernel13GemmUniversalIN4cute5tupleIJiiiiEEENS1_10collective13CollectiveMmaINS1_35MainloopSm100TmaUmmaWarpSpecializedILi36ELi2ELi4ENS5_IJNS4_1CILi2EEENSA_ILi1EEESC_EEEEENS5_IJNSA_ILi128EEENSA_ILi64EEESG_EEEaNS5_IJlSC_lEEEaSI_NS4_8TiledMMAINS4_8MMA_AtomIJNS4_21SM100_MMA_S8_2x1SM_SSIaaiLi128ELi64ELNS4_4UMMA5MajorE0ELSN_0ELNSM_8SaturateE0EEEEEENS4_6LayoutINS5_IJSC_SC_SC_EEENS5_IJNSA_ILi0EEEST_ST_EEEEENS5_IJNS4_10UnderscoreESW_SW_EEEEENS4_18SM100_TMA_2SM_LOADENS4_14ComposedLayoutINS4_7SwizzleILi2ELi4ELi3EEENS4_18smem_ptr_flag_bitsILi8EEENSR_INS5_IJNSA_ILi8EEESG_EEENS5_IJSG_SC_EEEEEEEvNS4_8identityESZ_S19_vS1A_EENS_8epilogue10collective18CollectiveEpilogueINS1C_23Sm100TmaWarpSpecializedILi1ELi1ELi32ELb0ELb0EEEJNS5_IJSG_SG_SG_EEENS5_IJNSR_ISG_SC_EES1I_EEEaSI_aSI_NS1C_6fusion15FusionCallbacksIS1G_NS1K_17LinearCombinationIaiaiLNS_15FloatRoundStyleE2EEES1H_S1J_JEEENS4_5SM1004TMEM4LOAD26SM100_TMEM_LOAD_32dp32b32xENS4_13SM90_TMA_LOADES19_NS4_39AutoVectorizingCopyWithAssumedAlignmentILi128EEENS4_14SM90_TMA_STOREES19_S1W_S1W_EEEvvEEEEvNT_6ParamsE:
	.zero		2944


//--------------------- SYMBOLS --------------------------

	.type		.nv.reservedSmem.offset0,@object
	.size		.nv.reservedSmem.offset0,0x4
	.type		.nv.reservedSmem.cap,@object
	.size		.nv.reservedSmem.cap,0x4
	.type		__assertfail,@function
